//
// Generated by NVIDIA NVVM Compiler
//
// Compiler Build ID: CL-36424714
// Cuda compilation tools, release 13.0, V13.0.88
// Based on NVVM 20.0.0
//

.version 9.0
.target sm_100
.address_size 64

	// .globl	_Z8init_rngP17curandStateXORWOWmi
.global .align 4 .b8 precalc_xorwow_matrix[102400];
.global .align 4 .b8 precalc_xorwow_offset_matrix[102400];
.global .align 4 .b8 mrg32k3aM1[2304];
.global .align 4 .b8 mrg32k3aM2[2304];
.global .align 4 .b8 mrg32k3aM1SubSeq[2016];
.global .align 4 .b8 mrg32k3aM2SubSeq[2016];
.global .align 4 .b8 mrg32k3aM1Seq[2304];
.global .align 4 .b8 mrg32k3aM2Seq[2304];
.const .align 8 .b8 __cr_lgamma_table[72];
.global .align 1 .b8 _ZN34_INTERNAL_c769e348_4_k_cu_d53376cd4cuda3std3__45__cpo5beginE[1];
.global .align 1 .b8 _ZN34_INTERNAL_c769e348_4_k_cu_d53376cd4cuda3std3__45__cpo3endE[1];
.global .align 1 .b8 _ZN34_INTERNAL_c769e348_4_k_cu_d53376cd4cuda3std3__45__cpo6cbeginE[1];
.global .align 1 .b8 _ZN34_INTERNAL_c769e348_4_k_cu_d53376cd4cuda3std3__45__cpo4cendE[1];
.global .align 1 .b8 _ZN34_INTERNAL_c769e348_4_k_cu_d53376cd4cuda3std3__45__cpo6rbeginE[1];
.global .align 1 .b8 _ZN34_INTERNAL_c769e348_4_k_cu_d53376cd4cuda3std3__45__cpo4rendE[1];
.global .align 1 .b8 _ZN34_INTERNAL_c769e348_4_k_cu_d53376cd4cuda3std3__45__cpo7crbeginE[1];
.global .align 1 .b8 _ZN34_INTERNAL_c769e348_4_k_cu_d53376cd4cuda3std3__45__cpo5crendE[1];
.global .align 1 .b8 _ZN34_INTERNAL_c769e348_4_k_cu_d53376cd4cuda3std3__436_GLOBAL__N__c769e348_4_k_cu_d53376cd6ignoreE[1];
.global .align 1 .b8 _ZN34_INTERNAL_c769e348_4_k_cu_d53376cd4cuda3std3__419piecewise_constructE[1];
.global .align 1 .b8 _ZN34_INTERNAL_c769e348_4_k_cu_d53376cd4cuda3std3__48in_placeE[1];
.global .align 1 .b8 _ZN34_INTERNAL_c769e348_4_k_cu_d53376cd4cuda3std3__420unreachable_sentinelE[1];
.global .align 1 .b8 _ZN34_INTERNAL_c769e348_4_k_cu_d53376cd4cuda3std3__47nulloptE[1];
.global .align 1 .b8 _ZN34_INTERNAL_c769e348_4_k_cu_d53376cd4cuda3std3__48unexpectE[1];
.global .align 1 .b8 _ZN34_INTERNAL_c769e348_4_k_cu_d53376cd4cuda3std6ranges3__45__cpo4swapE[1];
.global .align 1 .b8 _ZN34_INTERNAL_c769e348_4_k_cu_d53376cd4cuda3std6ranges3__45__cpo9iter_moveE[1];
.global .align 1 .b8 _ZN34_INTERNAL_c769e348_4_k_cu_d53376cd4cuda3std6ranges3__45__cpo5beginE[1];
.global .align 1 .b8 _ZN34_INTERNAL_c769e348_4_k_cu_d53376cd4cuda3std6ranges3__45__cpo3endE[1];
.global .align 1 .b8 _ZN34_INTERNAL_c769e348_4_k_cu_d53376cd4cuda3std6ranges3__45__cpo6cbeginE[1];
.global .align 1 .b8 _ZN34_INTERNAL_c769e348_4_k_cu_d53376cd4cuda3std6ranges3__45__cpo4cendE[1];
.global .align 1 .b8 _ZN34_INTERNAL_c769e348_4_k_cu_d53376cd4cuda3std6ranges3__45__cpo7advanceE[1];
.global .align 1 .b8 _ZN34_INTERNAL_c769e348_4_k_cu_d53376cd4cuda3std6ranges3__45__cpo9iter_swapE[1];
.global .align 1 .b8 _ZN34_INTERNAL_c769e348_4_k_cu_d53376cd4cuda3std6ranges3__45__cpo4nextE[1];
.global .align 1 .b8 _ZN34_INTERNAL_c769e348_4_k_cu_d53376cd4cuda3std6ranges3__45__cpo4prevE[1];
.global .align 1 .b8 _ZN34_INTERNAL_c769e348_4_k_cu_d53376cd4cuda3std6ranges3__45__cpo4dataE[1];
.global .align 1 .b8 _ZN34_INTERNAL_c769e348_4_k_cu_d53376cd4cuda3std6ranges3__45__cpo5cdataE[1];
.global .align 1 .b8 _ZN34_INTERNAL_c769e348_4_k_cu_d53376cd4cuda3std6ranges3__45__cpo4sizeE[1];
.global .align 1 .b8 _ZN34_INTERNAL_c769e348_4_k_cu_d53376cd4cuda3std6ranges3__45__cpo5ssizeE[1];
.global .align 1 .b8 _ZN34_INTERNAL_c769e348_4_k_cu_d53376cd4cuda3std6ranges3__45__cpo8distanceE[1];
.global .align 1 .b8 _ZN34_INTERNAL_c769e348_4_k_cu_d53376cd6thrust24THRUST_300001_SM_1000_NS8cuda_cub3parE[1];
.global .align 1 .b8 _ZN34_INTERNAL_c769e348_4_k_cu_d53376cd6thrust24THRUST_300001_SM_1000_NS8cuda_cub10par_nosyncE[1];
.global .align 1 .b8 _ZN34_INTERNAL_c769e348_4_k_cu_d53376cd6thrust24THRUST_300001_SM_1000_NS6system6detail10sequential3seqE[1];
.global .align 1 .b8 _ZN34_INTERNAL_c769e348_4_k_cu_d53376cd6thrust24THRUST_300001_SM_1000_NS12placeholders2_1E[1];
.global .align 1 .b8 _ZN34_INTERNAL_c769e348_4_k_cu_d53376cd6thrust24THRUST_300001_SM_1000_NS12placeholders2_2E[1];
.global .align 1 .b8 _ZN34_INTERNAL_c769e348_4_k_cu_d53376cd6thrust24THRUST_300001_SM_1000_NS12placeholders2_3E[1];
.global .align 1 .b8 _ZN34_INTERNAL_c769e348_4_k_cu_d53376cd6thrust24THRUST_300001_SM_1000_NS12placeholders2_4E[1];
.global .align 1 .b8 _ZN34_INTERNAL_c769e348_4_k_cu_d53376cd6thrust24THRUST_300001_SM_1000_NS12placeholders2_5E[1];
.global .align 1 .b8 _ZN34_INTERNAL_c769e348_4_k_cu_d53376cd6thrust24THRUST_300001_SM_1000_NS12placeholders2_6E[1];
.global .align 1 .b8 _ZN34_INTERNAL_c769e348_4_k_cu_d53376cd6thrust24THRUST_300001_SM_1000_NS12placeholders2_7E[1];
.global .align 1 .b8 _ZN34_INTERNAL_c769e348_4_k_cu_d53376cd6thrust24THRUST_300001_SM_1000_NS12placeholders2_8E[1];
.global .align 1 .b8 _ZN34_INTERNAL_c769e348_4_k_cu_d53376cd6thrust24THRUST_300001_SM_1000_NS12placeholders2_9E[1];
.global .align 1 .b8 _ZN34_INTERNAL_c769e348_4_k_cu_d53376cd6thrust24THRUST_300001_SM_1000_NS12placeholders3_10E[1];
.global .align 1 .b8 _ZN34_INTERNAL_c769e348_4_k_cu_d53376cd6thrust24THRUST_300001_SM_1000_NS3seqE[1];

.visible .entry _Z8init_rngP17curandStateXORWOWmi(
	.param .u64 .ptr .align 1 _Z8init_rngP17curandStateXORWOWmi_param_0,
	.param .u64 _Z8init_rngP17curandStateXORWOWmi_param_1,
	.param .u32 _Z8init_rngP17curandStateXORWOWmi_param_2
)
{
	.reg .pred 	%p<25>;
	.reg .b32 	%r<414>;
	.reg .b64 	%rd<19>;

	ld.param.u64 	%rd8, [_Z8init_rngP17curandStateXORWOWmi_param_0];
	ld.param.u64 	%rd9, [_Z8init_rngP17curandStateXORWOWmi_param_1];
	ld.param.u32 	%r183, [_Z8init_rngP17curandStateXORWOWmi_param_2];
	mov.u32 	%r184, %ctaid.x;
	mov.u32 	%r185, %ntid.x;
	mov.u32 	%r186, %tid.x;
	mad.lo.s32 	%r1, %r184, %r185, %r186;
	setp.ge.s32 	%p1, %r1, %r183;
	@%p1 bra 	$L__BB0_44;
	cvta.to.global.u64 	%rd10, %rd8;
	cvt.s64.s32 	%rd18, %r1;
	mul.wide.s32 	%rd11, %r1, 48;
	add.s64 	%rd2, %rd10, %rd11;
	cvt.u32.u64 	%r187, %rd9;
	xor.b32  	%r188, %r187, -1429050551;
	mul.lo.s32 	%r189, %r188, 1099087573;
	{ .reg .b32 tmp; mov.b64 {tmp, %r190}, %rd9; }
	xor.b32  	%r191, %r190, -136515619;
	mul.lo.s32 	%r192, %r191, -1703105765;
	add.s32 	%r193, %r189, %r192;
	add.s32 	%r194, %r193, 6615241;
	add.s32 	%r195, %r189, 123456789;
	st.global.v2.u32 	[%rd2], {%r194, %r195};
	xor.b32  	%r196, %r189, 362436069;
	add.s32 	%r197, %r192, 521288629;
	st.global.v2.u32 	[%rd2+8], {%r196, %r197};
	xor.b32  	%r198, %r192, 88675123;
	add.s32 	%r199, %r189, 5783321;
	st.global.v2.u32 	[%rd2+16], {%r198, %r199};
	setp.eq.s32 	%p2, %r1, 0;
	@%p2 bra 	$L__BB0_43;
	mov.b32 	%r320, 0;
$L__BB0_3:
	and.b64  	%rd4, %rd18, 3;
	setp.eq.s64 	%p3, %rd4, 0;
	@%p3 bra 	$L__BB0_42;
	mul.wide.u32 	%rd12, %r320, 3200;
	mov.u64 	%rd13, precalc_xorwow_matrix;
	add.s64 	%rd5, %rd13, %rd12;
	cvt.u32.u64 	%r3, %rd4;
	mov.b32 	%r321, 0;
$L__BB0_5:
	mov.b32 	%r334, 0;
	mov.u32 	%r335, %r334;
	mov.u32 	%r336, %r334;
	mov.u32 	%r337, %r334;
	mov.u32 	%r338, %r334;
	mov.u32 	%r327, %r334;
$L__BB0_6:
	mul.wide.u32 	%rd14, %r327, 4;
	add.s64 	%rd15, %rd2, %rd14;
	ld.global.u32 	%r11, [%rd15+4];
	shl.b32 	%r12, %r327, 5;
	mov.b32 	%r333, 0;
$L__BB0_7:
	.pragma "nounroll";
	shr.u32 	%r204, %r11, %r333;
	and.b32  	%r205, %r204, 1;
	setp.eq.b32 	%p4, %r205, 1;
	not.pred 	%p5, %p4;
	add.s32 	%r206, %r12, %r333;
	mul.lo.s32 	%r207, %r206, 5;
	mul.wide.u32 	%rd16, %r207, 4;
	add.s64 	%rd6, %rd5, %rd16;
	@%p5 bra 	$L__BB0_9;
	ld.global.u32 	%r208, [%rd6];
	xor.b32  	%r338, %r338, %r208;
	ld.global.u32 	%r209, [%rd6+4];
	xor.b32  	%r337, %r337, %r209;
	ld.global.u32 	%r210, [%rd6+8];
	xor.b32  	%r336, %r336, %r210;
	ld.global.u32 	%r211, [%rd6+12];
	xor.b32  	%r335, %r335, %r211;
	ld.global.u32 	%r212, [%rd6+16];
	xor.b32  	%r334, %r334, %r212;
$L__BB0_9:
	and.b32  	%r214, %r204, 2;
	setp.eq.s32 	%p6, %r214, 0;
	@%p6 bra 	$L__BB0_11;
	ld.global.u32 	%r215, [%rd6+20];
	xor.b32  	%r338, %r338, %r215;
	ld.global.u32 	%r216, [%rd6+24];
	xor.b32  	%r337, %r337, %r216;
	ld.global.u32 	%r217, [%rd6+28];
	xor.b32  	%r336, %r336, %r217;
	ld.global.u32 	%r218, [%rd6+32];
	xor.b32  	%r335, %r335, %r218;
	ld.global.u32 	%r219, [%rd6+36];
	xor.b32  	%r334, %r334, %r219;
$L__BB0_11:
	and.b32  	%r221, %r204, 4;
	setp.eq.s32 	%p7, %r221, 0;
	@%p7 bra 	$L__BB0_13;
	ld.global.u32 	%r222, [%rd6+40];
	xor.b32  	%r338, %r338, %r222;
	ld.global.u32 	%r223, [%rd6+44];
	xor.b32  	%r337, %r337, %r223;
	ld.global.u32 	%r224, [%rd6+48];
	xor.b32  	%r336, %r336, %r224;
	ld.global.u32 	%r225, [%rd6+52];
	xor.b32  	%r335, %r335, %r225;
	ld.global.u32 	%r226, [%rd6+56];
	xor.b32  	%r334, %r334, %r226;
$L__BB0_13:
	and.b32  	%r228, %r204, 8;
	setp.eq.s32 	%p8, %r228, 0;
	@%p8 bra 	$L__BB0_15;
	ld.global.u32 	%r229, [%rd6+60];
	xor.b32  	%r338, %r338, %r229;
	ld.global.u32 	%r230, [%rd6+64];
	xor.b32  	%r337, %r337, %r230;
	ld.global.u32 	%r231, [%rd6+68];
	xor.b32  	%r336, %r336, %r231;
	ld.global.u32 	%r232, [%rd6+72];
	xor.b32  	%r335, %r335, %r232;
	ld.global.u32 	%r233, [%rd6+76];
	xor.b32  	%r334, %r334, %r233;
$L__BB0_15:
	and.b32  	%r235, %r204, 16;
	setp.eq.s32 	%p9, %r235, 0;
	@%p9 bra 	$L__BB0_17;
	ld.global.u32 	%r236, [%rd6+80];
	xor.b32  	%r338, %r338, %r236;
	ld.global.u32 	%r237, [%rd6+84];
	xor.b32  	%r337, %r337, %r237;
	ld.global.u32 	%r238, [%rd6+88];
	xor.b32  	%r336, %r336, %r238;
	ld.global.u32 	%r239, [%rd6+92];
	xor.b32  	%r335, %r335, %r239;
	ld.global.u32 	%r240, [%rd6+96];
	xor.b32  	%r334, %r334, %r240;
$L__BB0_17:
	and.b32  	%r242, %r204, 32;
	setp.eq.s32 	%p10, %r242, 0;
	@%p10 bra 	$L__BB0_19;
	ld.global.u32 	%r243, [%rd6+100];
	xor.b32  	%r338, %r338, %r243;
	ld.global.u32 	%r244, [%rd6+104];
	xor.b32  	%r337, %r337, %r244;
	ld.global.u32 	%r245, [%rd6+108];
	xor.b32  	%r336, %r336, %r245;
	ld.global.u32 	%r246, [%rd6+112];
	xor.b32  	%r335, %r335, %r246;
	ld.global.u32 	%r247, [%rd6+116];
	xor.b32  	%r334, %r334, %r247;
$L__BB0_19:
	and.b32  	%r249, %r204, 64;
	setp.eq.s32 	%p11, %r249, 0;
	@%p11 bra 	$L__BB0_21;
	ld.global.u32 	%r250, [%rd6+120];
	xor.b32  	%r338, %r338, %r250;
	ld.global.u32 	%r251, [%rd6+124];
	xor.b32  	%r337, %r337, %r251;
	ld.global.u32 	%r252, [%rd6+128];
	xor.b32  	%r336, %r336, %r252;
	ld.global.u32 	%r253, [%rd6+132];
	xor.b32  	%r335, %r335, %r253;
	ld.global.u32 	%r254, [%rd6+136];
	xor.b32  	%r334, %r334, %r254;
$L__BB0_21:
	and.b32  	%r256, %r204, 128;
	setp.eq.s32 	%p12, %r256, 0;
	@%p12 bra 	$L__BB0_23;
	ld.global.u32 	%r257, [%rd6+140];
	xor.b32  	%r338, %r338, %r257;
	ld.global.u32 	%r258, [%rd6+144];
	xor.b32  	%r337, %r337, %r258;
	ld.global.u32 	%r259, [%rd6+148];
	xor.b32  	%r336, %r336, %r259;
	ld.global.u32 	%r260, [%rd6+152];
	xor.b32  	%r335, %r335, %r260;
	ld.global.u32 	%r261, [%rd6+156];
	xor.b32  	%r334, %r334, %r261;
$L__BB0_23:
	and.b32  	%r263, %r204, 256;
	setp.eq.s32 	%p13, %r263, 0;
	@%p13 bra 	$L__BB0_25;
	ld.global.u32 	%r264, [%rd6+160];
	xor.b32  	%r338, %r338, %r264;
	ld.global.u32 	%r265, [%rd6+164];
	xor.b32  	%r337, %r337, %r265;
	ld.global.u32 	%r266, [%rd6+168];
	xor.b32  	%r336, %r336, %r266;
	ld.global.u32 	%r267, [%rd6+172];
	xor.b32  	%r335, %r335, %r267;
	ld.global.u32 	%r268, [%rd6+176];
	xor.b32  	%r334, %r334, %r268;
$L__BB0_25:
	and.b32  	%r270, %r204, 512;
	setp.eq.s32 	%p14, %r270, 0;
	@%p14 bra 	$L__BB0_27;
	ld.global.u32 	%r271, [%rd6+180];
	xor.b32  	%r338, %r338, %r271;
	ld.global.u32 	%r272, [%rd6+184];
	xor.b32  	%r337, %r337, %r272;
	ld.global.u32 	%r273, [%rd6+188];
	xor.b32  	%r336, %r336, %r273;
	ld.global.u32 	%r274, [%rd6+192];
	xor.b32  	%r335, %r335, %r274;
	ld.global.u32 	%r275, [%rd6+196];
	xor.b32  	%r334, %r334, %r275;
$L__BB0_27:
	and.b32  	%r277, %r204, 1024;
	setp.eq.s32 	%p15, %r277, 0;
	@%p15 bra 	$L__BB0_29;
	ld.global.u32 	%r278, [%rd6+200];
	xor.b32  	%r338, %r338, %r278;
	ld.global.u32 	%r279, [%rd6+204];
	xor.b32  	%r337, %r337, %r279;
	ld.global.u32 	%r280, [%rd6+208];
	xor.b32  	%r336, %r336, %r280;
	ld.global.u32 	%r281, [%rd6+212];
	xor.b32  	%r335, %r335, %r281;
	ld.global.u32 	%r282, [%rd6+216];
	xor.b32  	%r334, %r334, %r282;
$L__BB0_29:
	and.b32  	%r284, %r204, 2048;
	setp.eq.s32 	%p16, %r284, 0;
	@%p16 bra 	$L__BB0_31;
	ld.global.u32 	%r285, [%rd6+220];
	xor.b32  	%r338, %r338, %r285;
	ld.global.u32 	%r286, [%rd6+224];
	xor.b32  	%r337, %r337, %r286;
	ld.global.u32 	%r287, [%rd6+228];
	xor.b32  	%r336, %r336, %r287;
	ld.global.u32 	%r288, [%rd6+232];
	xor.b32  	%r335, %r335, %r288;
	ld.global.u32 	%r289, [%rd6+236];
	xor.b32  	%r334, %r334, %r289;
$L__BB0_31:
	and.b32  	%r291, %r204, 4096;
	setp.eq.s32 	%p17, %r291, 0;
	@%p17 bra 	$L__BB0_33;
	ld.global.u32 	%r292, [%rd6+240];
	xor.b32  	%r338, %r338, %r292;
	ld.global.u32 	%r293, [%rd6+244];
	xor.b32  	%r337, %r337, %r293;
	ld.global.u32 	%r294, [%rd6+248];
	xor.b32  	%r336, %r336, %r294;
	ld.global.u32 	%r295, [%rd6+252];
	xor.b32  	%r335, %r335, %r295;
	ld.global.u32 	%r296, [%rd6+256];
	xor.b32  	%r334, %r334, %r296;
$L__BB0_33:
	and.b32  	%r298, %r204, 8192;
	setp.eq.s32 	%p18, %r298, 0;
	@%p18 bra 	$L__BB0_35;
	ld.global.u32 	%r299, [%rd6+260];
	xor.b32  	%r338, %r338, %r299;
	ld.global.u32 	%r300, [%rd6+264];
	xor.b32  	%r337, %r337, %r300;
	ld.global.u32 	%r301, [%rd6+268];
	xor.b32  	%r336, %r336, %r301;
	ld.global.u32 	%r302, [%rd6+272];
	xor.b32  	%r335, %r335, %r302;
	ld.global.u32 	%r303, [%rd6+276];
	xor.b32  	%r334, %r334, %r303;
$L__BB0_35:
	and.b32  	%r305, %r204, 16384;
	setp.eq.s32 	%p19, %r305, 0;
	@%p19 bra 	$L__BB0_37;
	ld.global.u32 	%r306, [%rd6+280];
	xor.b32  	%r338, %r338, %r306;
	ld.global.u32 	%r307, [%rd6+284];
	xor.b32  	%r337, %r337, %r307;
	ld.global.u32 	%r308, [%rd6+288];
	xor.b32  	%r336, %r336, %r308;
	ld.global.u32 	%r309, [%rd6+292];
	xor.b32  	%r335, %r335, %r309;
	ld.global.u32 	%r310, [%rd6+296];
	xor.b32  	%r334, %r334, %r310;
$L__BB0_37:
	and.b32  	%r312, %r204, 32768;
	setp.eq.s32 	%p20, %r312, 0;
	@%p20 bra 	$L__BB0_39;
	ld.global.u32 	%r313, [%rd6+300];
	xor.b32  	%r338, %r338, %r313;
	ld.global.u32 	%r314, [%rd6+304];
	xor.b32  	%r337, %r337, %r314;
	ld.global.u32 	%r315, [%rd6+308];
	xor.b32  	%r336, %r336, %r315;
	ld.global.u32 	%r316, [%rd6+312];
	xor.b32  	%r335, %r335, %r316;
	ld.global.u32 	%r317, [%rd6+316];
	xor.b32  	%r334, %r334, %r317;
$L__BB0_39:
	add.s32 	%r333, %r333, 16;
	setp.ne.s32 	%p21, %r333, 32;
	@%p21 bra 	$L__BB0_7;
	mad.lo.s32 	%r318, %r327, -31, %r12;
	add.s32 	%r327, %r318, 1;
	setp.ne.s32 	%p22, %r327, 5;
	@%p22 bra 	$L__BB0_6;
	st.global.u32 	[%rd2+4], %r338;
	st.global.u32 	[%rd2+8], %r337;
	st.global.u32 	[%rd2+12], %r336;
	st.global.u32 	[%rd2+16], %r335;
	st.global.u32 	[%rd2+20], %r334;
	add.s32 	%r321, %r321, 1;
	setp.lt.u32 	%p23, %r321, %r3;
	@%p23 bra 	$L__BB0_5;
$L__BB0_42:
	shr.u64 	%rd7, %rd18, 2;
	add.s32 	%r320, %r320, 1;
	setp.gt.u64 	%p24, %rd18, 3;
	mov.u64 	%rd18, %rd7;
	@%p24 bra 	$L__BB0_3;
$L__BB0_43:
	mov.b32 	%r319, 0;
	st.global.v2.u32 	[%rd2+24], {%r319, %r319};
	st.global.u32 	[%rd2+32], %r319;
	mov.b64 	%rd17, 0;
	st.global.u64 	[%rd2+40], %rd17;
$L__BB0_44:
	ret;

}
	// .globl	_Z19random_walks_kernelPiS_S_P17curandStateXORWOWiifi
.visible .entry _Z19random_walks_kernelPiS_S_P17curandStateXORWOWiifi(
	.param .u64 .ptr .align 1 _Z19random_walks_kernelPiS_S_P17curandStateXORWOWiifi_param_0,
	.param .u64 .ptr .align 1 _Z19random_walks_kernelPiS_S_P17curandStateXORWOWiifi_param_1,
	.param .u64 .ptr .align 1 _Z19random_walks_kernelPiS_S_P17curandStateXORWOWiifi_param_2,
	.param .u64 .ptr .align 1 _Z19random_walks_kernelPiS_S_P17curandStateXORWOWiifi_param_3,
	.param .u32 _Z19random_walks_kernelPiS_S_P17curandStateXORWOWiifi_param_4,
	.param .u32 _Z19random_walks_kernelPiS_S_P17curandStateXORWOWiifi_param_5,
	.param .f32 _Z19random_walks_kernelPiS_S_P17curandStateXORWOWiifi_param_6,
	.param .u32 _Z19random_walks_kernelPiS_S_P17curandStateXORWOWiifi_param_7
)
{
	.reg .pred 	%p<10>;
	.reg .b32 	%r<73>;
	.reg .b32 	%f<6>;
	.reg .b64 	%rd<17>;

	ld.param.u64 	%rd4, [_Z19random_walks_kernelPiS_S_P17curandStateXORWOWiifi_param_0];
	ld.param.u64 	%rd5, [_Z19random_walks_kernelPiS_S_P17curandStateXORWOWiifi_param_1];
	ld.param.u64 	%rd6, [_Z19random_walks_kernelPiS_S_P17curandStateXORWOWiifi_param_2];
	ld.param.u64 	%rd7, [_Z19random_walks_kernelPiS_S_P17curandStateXORWOWiifi_param_3];
	ld.param.u32 	%r28, [_Z19random_walks_kernelPiS_S_P17curandStateXORWOWiifi_param_4];
	ld.param.u32 	%r26, [_Z19random_walks_kernelPiS_S_P17curandStateXORWOWiifi_param_5];
	ld.param.f32 	%f1, [_Z19random_walks_kernelPiS_S_P17curandStateXORWOWiifi_param_6];
	ld.param.u32 	%r27, [_Z19random_walks_kernelPiS_S_P17curandStateXORWOWiifi_param_7];
	mov.u32 	%r29, %ctaid.x;
	mov.u32 	%r30, %ntid.x;
	mov.u32 	%r31, %tid.x;
	mad.lo.s32 	%r1, %r29, %r30, %r31;
	mul.lo.s32 	%r32, %r26, %r28;
	setp.ge.s32 	%p1, %r1, %r32;
	@%p1 bra 	$L__BB1_7;
	cvta.to.global.u64 	%rd8, %rd7;
	div.s32 	%r71, %r1, %r26;
	mul.wide.s32 	%rd9, %r1, 48;
	add.s64 	%rd1, %rd8, %rd9;
	ld.global.v2.u32 	{%r66, %r34}, [%rd1];
	ld.global.u32 	%r68, [%rd1+20];
	shr.u32 	%r35, %r34, 2;
	xor.b32  	%r36, %r35, %r34;
	shl.b32 	%r37, %r68, 4;
	shl.b32 	%r38, %r36, 1;
	xor.b32  	%r39, %r37, %r38;
	xor.b32  	%r40, %r39, %r68;
	xor.b32  	%r63, %r40, %r36;
	add.s32 	%r41, %r66, %r63;
	add.s32 	%r42, %r41, 362437;
	cvt.rn.f32.u32 	%f2, %r42;
	fma.rn.f32 	%f3, %f2, 0f2F800000, 0f2F000000;
	setp.leu.f32 	%p2, %f3, %f1;
	setp.lt.s32 	%p3, %r27, 1;
	mov.b32 	%r72, 0;
	or.pred  	%p4, %p2, %p3;
	@%p4 bra 	$L__BB1_5;
	ld.global.u32 	%r67, [%rd1+16];
	ld.global.u32 	%r70, [%rd1+12];
	ld.global.u32 	%r69, [%rd1+8];
	cvta.to.global.u64 	%rd2, %rd4;
	cvta.to.global.u64 	%rd3, %rd5;
	mov.b32 	%r72, 0;
$L__BB1_3:
	mov.u32 	%r16, %r68;
	mov.u32 	%r15, %r67;
	mov.u32 	%r67, %r63;
	mul.wide.s32 	%rd10, %r71, 4;
	add.s64 	%rd11, %rd2, %rd10;
	ld.global.u32 	%r17, [%rd11];
	ld.global.u32 	%r18, [%rd11+4];
	setp.eq.s32 	%p5, %r18, %r17;
	@%p5 bra 	$L__BB1_5;
	shr.u32 	%r44, %r69, 2;
	xor.b32  	%r45, %r44, %r69;
	shl.b32 	%r46, %r67, 4;
	shl.b32 	%r47, %r45, 1;
	xor.b32  	%r48, %r47, %r46;
	xor.b32  	%r49, %r48, %r45;
	xor.b32  	%r68, %r49, %r67;
	add.s32 	%r20, %r66, 724874;
	add.s32 	%r50, %r68, %r20;
	sub.s32 	%r51, %r18, %r17;
	rem.u32 	%r52, %r50, %r51;
	add.s32 	%r53, %r52, %r17;
	mul.wide.s32 	%rd12, %r53, 4;
	add.s64 	%rd13, %rd3, %rd12;
	ld.global.u32 	%r71, [%rd13];
	add.s32 	%r72, %r72, 1;
	shr.u32 	%r54, %r70, 2;
	xor.b32  	%r55, %r54, %r70;
	shl.b32 	%r56, %r68, 4;
	shl.b32 	%r57, %r55, 1;
	xor.b32  	%r58, %r56, %r57;
	xor.b32  	%r59, %r58, %r68;
	xor.b32  	%r63, %r59, %r55;
	add.s32 	%r60, %r66, %r63;
	add.s32 	%r61, %r60, 1087311;
	cvt.rn.f32.u32 	%f4, %r61;
	fma.rn.f32 	%f5, %f4, 0f2F800000, 0f2F000000;
	setp.gt.f32 	%p6, %f5, %f1;
	setp.lt.s32 	%p7, %r72, %r27;
	and.pred  	%p8, %p6, %p7;
	mov.u32 	%r66, %r20;
	mov.u32 	%r69, %r15;
	mov.u32 	%r70, %r16;
	@%p8 bra 	$L__BB1_3;
$L__BB1_5:
	setp.gt.s32 	%p9, %r72, %r27;
	@%p9 bra 	$L__BB1_7;
	cvta.to.global.u64 	%rd14, %rd6;
	mul.wide.s32 	%rd15, %r71, 4;
	add.s64 	%rd16, %rd14, %rd15;
	atom.global.add.u32 	%r62, [%rd16], 1;
$L__BB1_7:
	ret;

}
	// .globl	_ZN3cub18CUB_300001_SM_10006detail11EmptyKernelIvEEvv
.visible .entry _ZN3cub18CUB_300001_SM_10006detail11EmptyKernelIvEEvv()
{


	ret;

}


// ===== COMPILED SASS (sm_100) =====

	.target	sm_100

	.elftype	@"ET_EXEC"


//--------------------- .note.nv.tkinfo           --------------------------
	.section	.note.nv.tkinfo,"",@"SHT_NOTE"
	.sectionflags	@"SHF_NOTE_NV_TKINFO"
	.tkinfo
        /*0018*/ 	.word	0x00000002
        /*0030*/ 	.string	""
        /*0030*/ 	.string	"ptxas"
        /*0030*/ 	.string	"Cuda compilation tools, release 13.0, V13.0.88"
        /*0030*/ 	.string	"Build cuda_13.0.r13.0/compiler.36424714_0"
        /*0030*/ 	.string	"-arch sm_100 -m 64 "



//--------------------- .note.nv.cuinfo           --------------------------
	.section	.note.nv.cuinfo,"",@"SHT_NOTE"
	.sectionflags	@"SHF_NOTE_NV_CUINFO"
        /*0018*/ 	.short	0x0002
        /*001a*/ 	.short	0x0064
        /*001c*/ 	.short	0x0082
	.zero		2


//--------------------- .nv.info                  --------------------------
	.section	.nv.info,"",@"SHT_CUDA_INFO"
	.align	4


	//----- nvinfo : EIATTR_REGCOUNT
	.align		4
        /*0000*/ 	.byte	0x04, 0x2f
        /*0002*/ 	.short	(.L_53 - .L_52)
	.align		4
.L_52:
        /*0004*/ 	.word	index@(_Z8init_rngP17curandStateXORWOWmi)
        /*0008*/ 	.word	0x0000001f


	//----- nvinfo : EIATTR_FRAME_SIZE
	.align		4
.L_53:
        /*000c*/ 	.byte	0x04, 0x11
        /*000e*/ 	.short	(.L_55 - .L_54)
	.align		4
.L_54:
        /*0010*/ 	.word	index@(_Z8init_rngP17curandStateXORWOWmi)
        /*0014*/ 	.word	0x00000000


	//----- nvinfo : EIATTR_REGCOUNT
	.align		4
.L_55:
        /*0018*/ 	.byte	0x04, 0x2f
        /*001a*/ 	.short	(.L_57 - .L_56)
	.align		4
.L_56:
        /*001c*/ 	.word	index@(_Z19random_walks_kernelPiS_S_P17curandStateXORWOWiifi)
        /*0020*/ 	.word	0x00000018


	//----- nvinfo : EIATTR_FRAME_SIZE
	.align		4
.L_57:
        /*0024*/ 	.byte	0x04, 0x11
        /*0026*/ 	.short	(.L_59 - .L_58)
	.align		4
.L_58:
        /*0028*/ 	.word	index@(_Z19random_walks_kernelPiS_S_P17curandStateXORWOWiifi)
        /*002c*/ 	.word	0x00000000


	//----- nvinfo : EIATTR_REGCOUNT
	.align		4
.L_59:
        /*0030*/ 	.byte	0x04, 0x2f
        /*0032*/ 	.short	(.L_61 - .L_60)
	.align		4
.L_60:
        /*0034*/ 	.word	index@(_ZN3cub18CUB_300001_SM_10006detail11EmptyKernelIvEEvv)
        /*0038*/ 	.word	0x00000004


	//----- nvinfo : EIATTR_FRAME_SIZE
	.align		4
.L_61:
        /*003c*/ 	.byte	0x04, 0x11
        /*003e*/ 	.short	(.L_63 - .L_62)
	.align		4
.L_62:
        /*0040*/ 	.word	index@(_ZN3cub18CUB_300001_SM_10006detail11EmptyKernelIvEEvv)
        /*0044*/ 	.word	0x00000000


	//----- nvinfo : EIATTR_MIN_STACK_SIZE
	.align		4
.L_63:
        /*0048*/ 	.byte	0x04, 0x12
        /*004a*/ 	.short	(.L_65 - .L_64)
	.align		4
.L_64:
        /*004c*/ 	.word	index@(_ZN3cub18CUB_300001_SM_10006detail11EmptyKernelIvEEvv)
        /*0050*/ 	.word	0x00000000


	//----- nvinfo : EIATTR_MIN_STACK_SIZE
	.align		4
.L_65:
        /*0054*/ 	.byte	0x04, 0x12
        /*0056*/ 	.short	(.L_67 - .L_66)
	.align		4
.L_66:
        /*0058*/ 	.word	index@(_Z19random_walks_kernelPiS_S_P17curandStateXORWOWiifi)
        /*005c*/ 	.word	0x00000000


	//----- nvinfo : EIATTR_MIN_STACK_SIZE
	.align		4
.L_67:
        /*0060*/ 	.byte	0x04, 0x12
        /*0062*/ 	.short	(.L_69 - .L_68)
	.align		4
.L_68:
        /*0064*/ 	.word	index@(_Z8init_rngP17curandStateXORWOWmi)
        /*0068*/ 	.word	0x00000000
.L_69:


//--------------------- .nv.compat                --------------------------
	.section	.nv.compat,"",@"SHT_CUDA_COMPAT_INFO"
	.align	4
        /*0000*/ 	.byte	0x02, 0x09, 0x00, 0x00, 0x02, 0x02, 0x01, 0x00, 0x02, 0x05, 0x05, 0x00, 0x03, 0x07, 0x01, 0x01
        /*0010*/ 	.byte	0x02, 0x03, 0x00, 0x00, 0x02, 0x06, 0x01, 0x00, 0x04, 0x0b, 0x08, 0x00, 0x09, 0x00, 0x00, 0x00
        /*0020*/ 	.byte	0x00, 0x00, 0x00, 0x00


//--------------------- .nv.info._ZN3cub18CUB_300001_SM_10006detail11EmptyKernelIvEEvv --------------------------
	.section	.nv.info._ZN3cub18CUB_300001_SM_10006detail11EmptyKernelIvEEvv,"",@"SHT_CUDA_INFO"
	.sectionflags	@""
	.align	4


	//----- nvinfo : EIATTR_CUDA_API_VERSION
	.align		4
        /*0000*/ 	.byte	0x04, 0x37
        /*0002*/ 	.short	(.L_71 - .L_70)
.L_70:
        /*0004*/ 	.word	0x00000082


	//----- nvinfo : EIATTR_SPARSE_MMA_MASK
	.align		4
.L_71:
        /*0008*/ 	.byte	0x03, 0x50
        /*000a*/ 	.short	0x0000


	//----- nvinfo : EIATTR_MAXREG_COUNT
	.align		4
        /*000c*/ 	.byte	0x03, 0x1b
        /*000e*/ 	.short	0x00ff


	//----- nvinfo : EIATTR_MERCURY_ISA_VERSION
	.align		4
        /*0010*/ 	.byte	0x03, 0x5f
        /*0012*/ 	.short	0x0101


	//----- nvinfo : EIATTR_VRC_CTA_INIT_COUNT
	.align		4
        /*0014*/ 	.byte	0x02, 0x4a
	.zero		1
	.zero		1


	//----- nvinfo : EIATTR_EXIT_INSTR_OFFSETS
	.align		4
        /*0018*/ 	.byte	0x04, 0x1c
        /*001a*/ 	.short	(.L_73 - .L_72)


	//   ....[0]....
.L_72:
        /*001c*/ 	.word	0x00000010


	//----- nvinfo : EIATTR_SW_WAR
	.align		4
.L_73:
        /*0020*/ 	.byte	0x04, 0x36
        /*0022*/ 	.short	(.L_75 - .L_74)
.L_74:
        /*0024*/ 	.word	0x00000008
.L_75:


//--------------------- .nv.info._Z19random_walks_kernelPiS_S_P17curandStateXORWOWiifi --------------------------
	.section	.nv.info._Z19random_walks_kernelPiS_S_P17curandStateXORWOWiifi,"",@"SHT_CUDA_INFO"
	.sectionflags	@""
	.align	4


	//----- nvinfo : EIATTR_CUDA_API_VERSION
	.align		4
        /*0000*/ 	.byte	0x04, 0x37
        /*0002*/ 	.short	(.L_77 - .L_76)
.L_76:
        /*0004*/ 	.word	0x00000082


	//----- nvinfo : EIATTR_KPARAM_INFO
	.align		4
.L_77:
        /*0008*/ 	.byte	0x04, 0x17
        /*000a*/ 	.short	(.L_79 - .L_78)
.L_78:
        /*000c*/ 	.word	0x00000000
        /*0010*/ 	.short	0x0007
        /*0012*/ 	.short	0x002c
        /*0014*/ 	.byte	0x00, 0xf0, 0x11, 0x00


	//----- nvinfo : EIATTR_KPARAM_INFO
	.align		4
.L_79:
        /*0018*/ 	.byte	0x04, 0x17
        /*001a*/ 	.short	(.L_81 - .L_80)
.L_80:
        /*001c*/ 	.word	0x00000000
        /*0020*/ 	.short	0x0006
        /*0022*/ 	.short	0x0028
        /*0024*/ 	.byte	0x00, 0xf0, 0x11, 0x00


	//----- nvinfo : EIATTR_KPARAM_INFO
	.align		4
.L_81:
        /*0028*/ 	.byte	0x04, 0x17
        /*002a*/ 	.short	(.L_83 - .L_82)
.L_82:
        /*002c*/ 	.word	0x00000000
        /*0030*/ 	.short	0x0005
        /*0032*/ 	.short	0x0024
        /*0034*/ 	.byte	0x00, 0xf0, 0x11, 0x00


	//----- nvinfo : EIATTR_KPARAM_INFO
	.align		4
.L_83:
        /*0038*/ 	.byte	0x04, 0x17
        /*003a*/ 	.short	(.L_85 - .L_84)
.L_84:
        /*003c*/ 	.word	0x00000000
        /*0040*/ 	.short	0x0004
        /*0042*/ 	.short	0x0020
        /*0044*/ 	.byte	0x00, 0xf0, 0x11, 0x00


	//----- nvinfo : EIATTR_KPARAM_INFO
	.align		4
.L_85:
        /*0048*/ 	.byte	0x04, 0x17
        /*004a*/ 	.short	(.L_87 - .L_86)
.L_86:
        /*004c*/ 	.word	0x00000000
        /*0050*/ 	.short	0x0003
        /*0052*/ 	.short	0x0018
        /*0054*/ 	.byte	0x00, 0xf5, 0x21, 0x00


	//----- nvinfo : EIATTR_KPARAM_INFO
	.align		4
.L_87:
        /*0058*/ 	.byte	0x04, 0x17
        /*005a*/ 	.short	(.L_89 - .L_88)
.L_88:
        /*005c*/ 	.word	0x00000000
        /*0060*/ 	.short	0x0002
        /*0062*/ 	.short	0x0010
        /*0064*/ 	.byte	0x00, 0xf5, 0x21, 0x00


	//----- nvinfo : EIATTR_KPARAM_INFO
	.align		4
.L_89:
        /*0068*/ 	.byte	0x04, 0x17
        /*006a*/ 	.short	(.L_91 - .L_90)
.L_90:
        /*006c*/ 	.word	0x00000000
        /*0070*/ 	.short	0x0001
        /*0072*/ 	.short	0x0008
        /*0074*/ 	.byte	0x00, 0xf5, 0x21, 0x00


	//----- nvinfo : EIATTR_KPARAM_INFO
	.align		4
.L_91:
        /*0078*/ 	.byte	0x04, 0x17
        /*007a*/ 	.short	(.L_93 - .L_92)
.L_92:
        /*007c*/ 	.word	0x00000000
        /*0080*/ 	.short	0x0000
        /*0082*/ 	.short	0x0000
        /*0084*/ 	.byte	0x00, 0xf5, 0x21, 0x00


	//----- nvinfo : EIATTR_SPARSE_MMA_MASK
	.align		4
.L_93:
        /*0088*/ 	.byte	0x03, 0x50
        /*008a*/ 	.short	0x0000


	//----- nvinfo : EIATTR_MAXREG_COUNT
	.align		4
        /*008c*/ 	.byte	0x03, 0x1b
        /*008e*/ 	.short	0x00ff


	//----- nvinfo : EIATTR_MERCURY_ISA_VERSION
	.align		4
        /*0090*/ 	.byte	0x03, 0x5f
        /*0092*/ 	.short	0x0101


	//----- nvinfo : EIATTR_VRC_CTA_INIT_COUNT
	.align		4
        /*0094*/ 	.byte	0x02, 0x4a
	.zero		1
	.zero		1


	//----- nvinfo : EIATTR_EXIT_INSTR_OFFSETS
	.align		4
        /*0098*/ 	.byte	0x04, 0x1c
        /*009a*/ 	.short	(.L_95 - .L_94)


	//   ....[0]....
.L_94:
        /*009c*/ 	.word	0x00000080


	//   ....[1]....
        /*00a0*/ 	.word	0x00000760


	//   ....[2]....
        /*00a4*/ 	.word	0x000007b0


	//----- nvinfo : EIATTR_CRS_STACK_SIZE
	.align		4
.L_95:
        /*00a8*/ 	.byte	0x04, 0x1e
        /*00aa*/ 	.short	(.L_97 - .L_96)
.L_96:
        /*00ac*/ 	.word	0x00000000


	//----- nvinfo : EIATTR_CBANK_PARAM_SIZE
	.align		4
.L_97:
        /*00b0*/ 	.byte	0x03, 0x19
        /*00b2*/ 	.short	0x0030


	//----- nvinfo : EIATTR_PARAM_CBANK
	.align		4
        /*00b4*/ 	.byte	0x04, 0x0a
        /*00b6*/ 	.short	(.L_99 - .L_98)
	.align		4
.L_98:
        /*00b8*/ 	.word	index@(.nv.constant0._Z19random_walks_kernelPiS_S_P17curandStateXORWOWiifi)
        /*00bc*/ 	.short	0x0380
        /*00be*/ 	.short	0x0030


	//----- nvinfo : EIATTR_SW_WAR
	.align		4
.L_99:
        /*00c0*/ 	.byte	0x04, 0x36
        /*00c2*/ 	.short	(.L_101 - .L_100)
.L_100:
        /*00c4*/ 	.word	0x00000008
.L_101:


//--------------------- .nv.info._Z8init_rngP17curandStateXORWOWmi --------------------------
	.section	.nv.info._Z8init_rngP17curandStateXORWOWmi,"",@"SHT_CUDA_INFO"
	.sectionflags	@""
	.align	4


	//----- nvinfo : EIATTR_CUDA_API_VERSION
	.align		4
        /*0000*/ 	.byte	0x04, 0x37
        /*0002*/ 	.short	(.L_103 - .L_102)
.L_102:
        /*0004*/ 	.word	0x00000082


	//----- nvinfo : EIATTR_KPARAM_INFO
	.align		4
.L_103:
        /*0008*/ 	.byte	0x04, 0x17
        /*000a*/ 	.short	(.L_105 - .L_104)
.L_104:
        /*000c*/ 	.word	0x00000000
        /*0010*/ 	.short	0x0002
        /*0012*/ 	.short	0x0010
        /*0014*/ 	.byte	0x00, 0xf0, 0x11, 0x00


	//----- nvinfo : EIATTR_KPARAM_INFO
	.align		4
.L_105:
        /*0018*/ 	.byte	0x04, 0x17
        /*001a*/ 	.short	(.L_107 - .L_106)
.L_106:
        /*001c*/ 	.word	0x00000000
        /*0020*/ 	.short	0x0001
        /*0022*/ 	.short	0x0008
        /*0024*/ 	.byte	0x00, 0xf0, 0x21, 0x00


	//----- nvinfo : EIATTR_KPARAM_INFO
	.align		4
.L_107:
        /*0028*/ 	.byte	0x04, 0x17
        /*002a*/ 	.short	(.L_109 - .L_108)
.L_108:
        /*002c*/ 	.word	0x00000000
        /*0030*/ 	.short	0x0000
        /*0032*/ 	.short	0x0000
        /*0034*/ 	.byte	0x00, 0xf5, 0x21, 0x00


	//----- nvinfo : EIATTR_SPARSE_MMA_MASK
	.align		4
.L_109:
        /*0038*/ 	.byte	0x03, 0x50
        /*003a*/ 	.short	0x0000


	//----- nvinfo : EIATTR_MAXREG_COUNT
	.align		4
        /*003c*/ 	.byte	0x03, 0x1b
        /*003e*/ 	.short	0x00ff


	//----- nvinfo : EIATTR_MERCURY_ISA_VERSION
	.align		4
        /*0040*/ 	.byte	0x03, 0x5f
        /*0042*/ 	.short	0x0101


	//----- nvinfo : EIATTR_VRC_CTA_INIT_COUNT
	.align		4
        /*0044*/ 	.byte	0x02, 0x4a
	.zero		1
	.zero		1


	//----- nvinfo : EIATTR_EXIT_INSTR_OFFSETS
	.align		4
        /*0048*/ 	.byte	0x04, 0x1c
        /*004a*/ 	.short	(.L_111 - .L_110)


	//   ....[0]....
.L_110:
        /*004c*/ 	.word	0x00000070


	//   ....[1]....
        /*0050*/ 	.word	0x00000f00


	//----- nvinfo : EIATTR_CRS_STACK_SIZE
	.align		4
.L_111:
        /*0054*/ 	.byte	0x04, 0x1e
        /*0056*/ 	.short	(.L_113 - .L_112)
.L_112:
        /*0058*/ 	.word	0x00000000


	//----- nvinfo : EIATTR_CBANK_PARAM_SIZE
	.align		4
.L_113:
        /*005c*/ 	.byte	0x03, 0x19
        /*005e*/ 	.short	0x0014


	//----- nvinfo : EIATTR_PARAM_CBANK
	.align		4
        /*0060*/ 	.byte	0x04, 0x0a
        /*0062*/ 	.short	(.L_115 - .L_114)
	.align		4
.L_114:
        /*0064*/ 	.word	index@(.nv.constant0._Z8init_rngP17curandStateXORWOWmi)
        /*0068*/ 	.short	0x0380
        /*006a*/ 	.short	0x0014


	//----- nvinfo : EIATTR_SW_WAR
	.align		4
.L_115:
        /*006c*/ 	.byte	0x04, 0x36
        /*006e*/ 	.short	(.L_117 - .L_116)
.L_116:
        /*0070*/ 	.word	0x00000008
.L_117:


//--------------------- .nv.callgraph             --------------------------
	.section	.nv.callgraph,"",@"SHT_CUDA_CALLGRAPH"
	.align	4
	.sectionentsize	8
	.align		4
        /*0000*/ 	.word	0x00000000
	.align		4
        /*0004*/ 	.word	0xffffffff
	.align		4
        /*0008*/ 	.word	0x00000000
	.align		4
        /*000c*/ 	.word	0xfffffffe
	.align		4
        /*0010*/ 	.word	0x00000000
	.align		4
        /*0014*/ 	.word	0xfffffffd
	.align		4
        /*0018*/ 	.word	0x00000000
	.align		4
        /*001c*/ 	.word	0xfffffffc


//--------------------- .nv.constant4             --------------------------
	.section	.nv.constant4,"a",@progbits
	.align	8
	.align		8
.nv.constant4:
        /*0000*/ 	.dword	precalc_xorwow_matrix
	.align		8
        /*0008*/ 	.dword	precalc_xorwow_offset_matrix
	.align		8
        /*0010*/ 	.dword	mrg32k3aM1
	.align		8
        /*0018*/ 	.dword	mrg32k3aM2
	.align		8
        /*0020*/ 	.dword	mrg32k3aM1SubSeq
	.align		8
        /*0028*/ 	.dword	mrg32k3aM2SubSeq
	.align		8
        /*0030*/ 	.dword	mrg32k3aM1Seq
	.align		8
        /*0038*/ 	.dword	mrg32k3aM2Seq
	.align		8
        /*0040*/ 	.dword	_ZN34_INTERNAL_c769e348_4_k_cu_d53376cd4cuda3std3__45__cpo5beginE
	.align		8
        /*0048*/ 	.dword	_ZN34_INTERNAL_c769e348_4_k_cu_d53376cd4cuda3std3__45__cpo3endE
	.align		8
        /*0050*/ 	.dword	_ZN34_INTERNAL_c769e348_4_k_cu_d53376cd4cuda3std3__45__cpo6cbeginE
	.align		8
        /*0058*/ 	.dword	_ZN34_INTERNAL_c769e348_4_k_cu_d53376cd4cuda3std3__45__cpo4cendE
	.align		8
        /*0060*/ 	.dword	_ZN34_INTERNAL_c769e348_4_k_cu_d53376cd4cuda3std3__45__cpo6rbeginE
	.align		8
        /*0068*/ 	.dword	_ZN34_INTERNAL_c769e348_4_k_cu_d53376cd4cuda3std3__45__cpo4rendE
	.align		8
        /*0070*/ 	.dword	_ZN34_INTERNAL_c769e348_4_k_cu_d53376cd4cuda3std3__45__cpo7crbeginE
	.align		8
        /*0078*/ 	.dword	_ZN34_INTERNAL_c769e348_4_k_cu_d53376cd4cuda3std3__45__cpo5crendE
	.align		8
        /*0080*/ 	.dword	_ZN34_INTERNAL_c769e348_4_k_cu_d53376cd4cuda3std3__436_GLOBAL__N__c769e348_4_k_cu_d53376cd6ignoreE
	.align		8
        /*0088*/ 	.dword	_ZN34_INTERNAL_c769e348_4_k_cu_d53376cd4cuda3std3__419piecewise_constructE
	.align		8
        /*0090*/ 	.dword	_ZN34_INTERNAL_c769e348_4_k_cu_d53376cd4cuda3std3__48in_placeE
	.align		8
        /*0098*/ 	.dword	_ZN34_INTERNAL_c769e348_4_k_cu_d53376cd4cuda3std3__420unreachable_sentinelE
	.align		8
        /*00a0*/ 	.dword	_ZN34_INTERNAL_c769e348_4_k_cu_d53376cd4cuda3std3__47nulloptE
	.align		8
        /*00a8*/ 	.dword	_ZN34_INTERNAL_c769e348_4_k_cu_d53376cd4cuda3std3__48unexpectE
	.align		8
        /*00b0*/ 	.dword	_ZN34_INTERNAL_c769e348_4_k_cu_d53376cd4cuda3std6ranges3__45__cpo4swapE
	.align		8
        /*00b8*/ 	.dword	_ZN34_INTERNAL_c769e348_4_k_cu_d53376cd4cuda3std6ranges3__45__cpo9iter_moveE
	.align		8
        /*00c0*/ 	.dword	_ZN34_INTERNAL_c769e348_4_k_cu_d53376cd4cuda3std6ranges3__45__cpo5beginE
	.align		8
        /*00c8*/ 	.dword	_ZN34_INTERNAL_c769e348_4_k_cu_d53376cd4cuda3std6ranges3__45__cpo3endE
	.align		8
        /*00d0*/ 	.dword	_ZN34_INTERNAL_c769e348_4_k_cu_d53376cd4cuda3std6ranges3__45__cpo6cbeginE
	.align		8
        /*00d8*/ 	.dword	_ZN34_INTERNAL_c769e348_4_k_cu_d53376cd4cuda3std6ranges3__45__cpo4cendE
	.align		8
        /*00e0*/ 	.dword	_ZN34_INTERNAL_c769e348_4_k_cu_d53376cd4cuda3std6ranges3__45__cpo7advanceE
	.align		8
        /*00e8*/ 	.dword	_ZN34_INTERNAL_c769e348_4_k_cu_d53376cd4cuda3std6ranges3__45__cpo9iter_swapE
	.align		8
        /*00f0*/ 	.dword	_ZN34_INTERNAL_c769e348_4_k_cu_d53376cd4cuda3std6ranges3__45__cpo4nextE
	.align		8
        /*00f8*/ 	.dword	_ZN34_INTERNAL_c769e348_4_k_cu_d53376cd4cuda3std6ranges3__45__cpo4prevE
	.align		8
        /*0100*/ 	.dword	_ZN34_INTERNAL_c769e348_4_k_cu_d53376cd4cuda3std6ranges3__45__cpo4dataE
	.align		8
        /*0108*/ 	.dword	_ZN34_INTERNAL_c769e348_4_k_cu_d53376cd4cuda3std6ranges3__45__cpo5cdataE
	.align		8
        /*0110*/ 	.dword	_ZN34_INTERNAL_c769e348_4_k_cu_d53376cd4cuda3std6ranges3__45__cpo4sizeE
	.align		8
        /*0118*/ 	.dword	_ZN34_INTERNAL_c769e348_4_k_cu_d53376cd4cuda3std6ranges3__45__cpo5ssizeE
	.align		8
        /*0120*/ 	.dword	_ZN34_INTERNAL_c769e348_4_k_cu_d53376cd4cuda3std6ranges3__45__cpo8distanceE
	.align		8
        /*0128*/ 	.dword	_ZN34_INTERNAL_c769e348_4_k_cu_d53376cd6thrust24THRUST_300001_SM_1000_NS8cuda_cub3parE
	.align		8
        /*0130*/ 	.dword	_ZN34_INTERNAL_c769e348_4_k_cu_d53376cd6thrust24THRUST_300001_SM_1000_NS8cuda_cub10par_nosyncE
	.align		8
        /*0138*/ 	.dword	_ZN34_INTERNAL_c769e348_4_k_cu_d53376cd6thrust24THRUST_300001_SM_1000_NS6system6detail10sequential3seqE
	.align		8
        /*0140*/ 	.dword	_ZN34_INTERNAL_c769e348_4_k_cu_d53376cd6thrust24THRUST_300001_SM_1000_NS12placeholders2_1E
	.align		8
        /*0148*/ 	.dword	_ZN34_INTERNAL_c769e348_4_k_cu_d53376cd6thrust24THRUST_300001_SM_1000_NS12placeholders2_2E
	.align		8
        /*0150*/ 	.dword	_ZN34_INTERNAL_c769e348_4_k_cu_d53376cd6thrust24THRUST_300001_SM_1000_NS12placeholders2_3E
	.align		8
        /*0158*/ 	.dword	_ZN34_INTERNAL_c769e348_4_k_cu_d53376cd6thrust24THRUST_300001_SM_1000_NS12placeholders2_4E
	.align		8
        /*0160*/ 	.dword	_ZN34_INTERNAL_c769e348_4_k_cu_d53376cd6thrust24THRUST_300001_SM_1000_NS12placeholders2_5E
	.align		8
        /*0168*/ 	.dword	_ZN34_INTERNAL_c769e348_4_k_cu_d53376cd6thrust24THRUST_300001_SM_1000_NS12placeholders2_6E
	.align		8
        /*0170*/ 	.dword	_ZN34_INTERNAL_c769e348_4_k_cu_d53376cd6thrust24THRUST_300001_SM_1000_NS12placeholders2_7E
	.align		8
        /*0178*/ 	.dword	_ZN34_INTERNAL_c769e348_4_k_cu_d53376cd6thrust24THRUST_300001_SM_1000_NS12placeholders2_8E
	.align		8
        /*0180*/ 	.dword	_ZN34_INTERNAL_c769e348_4_k_cu_d53376cd6thrust24THRUST_300001_SM_1000_NS12placeholders2_9E
	.align		8
        /*0188*/ 	.dword	_ZN34_INTERNAL_c769e348_4_k_cu_d53376cd6thrust24THRUST_300001_SM_1000_NS12placeholders3_10E
	.align		8
        /*0190*/ 	.dword	_ZN34_INTERNAL_c769e348_4_k_cu_d53376cd6thrust24THRUST_300001_SM_1000_NS3seqE


//--------------------- .nv.constant3             --------------------------
	.section	.nv.constant3,"a",@progbits
	.align	8
.nv.constant3:
	.type		__cr_lgamma_table,@object
	.size		__cr_lgamma_table,(.L_8 - __cr_lgamma_table)
__cr_lgamma_table:
        /*0000*/ 	.byte	0x00, 0x00, 0x00, 0x00, 0x00, 0x00, 0x00, 0x00, 0x00, 0x00, 0x00, 0x00, 0x00, 0x00, 0x00, 0x00
        /*0010*/ 	.byte	0xef, 0x39, 0xfa, 0xfe, 0x42, 0x2e, 0xe6, 0x3f, 0x02, 0x20, 0x2a, 0xfa, 0x0b, 0xab, 0xfc, 0x3f
        /*0020*/ 	.byte	0xf9, 0x2c, 0x92, 0x7c, 0xa7, 0x6c, 0x09, 0x40, 0xc9, 0x79, 0x44, 0x3c, 0x64, 0x26, 0x13, 0x40
        /*0030*/ 	.byte	0xca, 0x01, 0xcf, 0x3a, 0x27, 0x51, 0x1a, 0x40, 0x30, 0xcc, 0x2d, 0xf3, 0xe1, 0x0c, 0x21, 0x40
        /*0040*/ 	.byte	0x0d, 0xb7, 0xfc, 0x82, 0x8e, 0x35, 0x25, 0x40
.L_8:


//--------------------- .text._ZN3cub18CUB_300001_SM_10006detail11EmptyKernelIvEEvv --------------------------
	.section	.text._ZN3cub18CUB_300001_SM_10006detail11EmptyKernelIvEEvv,"ax",@progbits
	.align	128
        .global         _ZN3cub18CUB_300001_SM_10006detail11EmptyKernelIvEEvv
        .type           _ZN3cub18CUB_300001_SM_10006detail11EmptyKernelIvEEvv,@function
        .size           _ZN3cub18CUB_300001_SM_10006detail11EmptyKernelIvEEvv,(.L_x_14 - _ZN3cub18CUB_300001_SM_10006detail11EmptyKernelIvEEvv)
        .other          _ZN3cub18CUB_300001_SM_10006detail11EmptyKernelIvEEvv,@"STO_CUDA_ENTRY STV_DEFAULT"
_ZN3cub18CUB_300001_SM_10006detail11EmptyKernelIvEEvv:
.text._ZN3cub18CUB_300001_SM_10006detail11EmptyKernelIvEEvv:
[----:B------:R-:W-:Y:S01]  /*0000*/  LDC R1, c[0x0][0x37c] ;  /* 0x0000df00ff017b82 */ /* 0x000fe20000000800 */
[----:B------:R-:W-:Y:S05]  /*0010*/  EXIT ;  /* 0x000000000000794d */ /* 0x000fea0003800000 */
.L_x_0:
[----:B------:R-:W-:-:S00]  /*0020*/  BRA `(.L_x_0) ;  /* 0xfffffffc00fc7947 */ /* 0x000fc0000383ffff */
[----:B------:R-:W-:-:S00]  /*0030*/  NOP ;  /* 0x0000000000007918 */ /* 0x000fc00000000000 */
        /* <DEDUP_REMOVED lines=12> */
.L_x_14:


//--------------------- .text._Z19random_walks_kernelPiS_S_P17curandStateXORWOWiifi --------------------------
	.section	.text._Z19random_walks_kernelPiS_S_P17curandStateXORWOWiifi,"ax",@progbits
	.align	128
        .global         _Z19random_walks_kernelPiS_S_P17curandStateXORWOWiifi
        .type           _Z19random_walks_kernelPiS_S_P17curandStateXORWOWiifi,@function
        .size           _Z19random_walks_kernelPiS_S_P17curandStateXORWOWiifi,(.L_x_15 - _Z19random_walks_kernelPiS_S_P17curandStateXORWOWiifi)
        .other          _Z19random_walks_kernelPiS_S_P17curandStateXORWOWiifi,@"STO_CUDA_ENTRY STV_DEFAULT"
_Z19random_walks_kernelPiS_S_P17curandStateXORWOWiifi:
.text._Z19random_walks_kernelPiS_S_P17curandStateXORWOWiifi:
[----:B------:R-:W-:Y:S01]  /*0000*/  LDC R1, c[0x0][0x37c] ;  /* 0x0000df00ff017b82 */ /* 0x000fe20000000800 */
[----:B------:R-:W0:Y:S07]  /*0010*/  S2R R3, SR_TID.X ;  /* 0x0000000000037919 */ /* 0x000e2e0000002100 */
[----:B------:R-:W0:Y:S08]  /*0020*/  S2UR UR4, SR_CTAID.X ;  /* 0x00000000000479c3 */ /* 0x000e300000002500 */
[----:B------:R-:W0:Y:S08]  /*0030*/  LDC R0, c[0x0][0x360] ;  /* 0x0000d800ff007b82 */ /* 0x000e300000000800 */
[----:B------:R-:W1:Y:S01]  /*0040*/  LDC.64 R4, c[0x0][0x3a0] ;  /* 0x0000e800ff047b82 */ /* 0x000e620000000a00 */
[----:B0-----:R-:W-:-:S02]  /*0050*/  IMAD R0, R0, UR4, R3 ;  /* 0x0000000400007c24 */ /* 0x001fc4000f8e0203 */
[----:B-1----:R-:W-:-:S05]  /*0060*/  IMAD R3, R5, R4, RZ ;  /* 0x0000000405037224 */ /* 0x002fca00078e02ff */
[----:B------:R-:W-:-:S13]  /*0070*/  ISETP.GE.AND P0, PT, R0, R3, PT ;  /* 0x000000030000720c */ /* 0x000fda0003f06270 */
[----:B------:R-:W-:Y:S05]  /*0080*/  @P0 EXIT ;  /* 0x000000000000094d */ /* 0x000fea0003800000 */
[----:B------:R-:W0:Y:S01]  /*0090*/  LDC.64 R2, c[0x0][0x398] ;  /* 0x0000e600ff027b82 */ /* 0x000e220000000a00 */
[----:B------:R-:W1:Y:S01]  /*00a0*/  LDCU.64 UR4, c[0x0][0x358] ;  /* 0x00006b00ff0477ac */ /* 0x000e620008000a00 */
[----:B------:R-:W-:Y:S02]  /*00b0*/  IABS R4, R5 ;  /* 0x0000000500047213 */ /* 0x000fe40000000000 */
[----:B------:R-:W-:Y:S01]  /*00c0*/  IABS R15, R0 ;  /* 0x00000000000f7213 */ /* 0x000fe20000000000 */
[----:B------:R-:W2:Y:S01]  /*00d0*/  LDCU.64 UR6, c[0x0][0x3a8] ;  /* 0x00007500ff0677ac */ /* 0x000ea20008000a00 */
[----:B0-----:R-:W-:-:S05]  /*00e0*/  IMAD.WIDE R2, R0, 0x30, R2 ;  /* 0x0000003000027825 */ /* 0x001fca00078e0202 */
[----:B-1----:R-:W3:Y:S04]  /*00f0*/  LDG.E.64 R10, desc[UR4][R2.64] ;  /* 0x00000004020a7981 */ /* 0x002ee8000c1e1b00 */
[----:B------:R-:W4:Y:S01]  /*0100*/  LDG.E.64 R8, desc[UR4][R2.64+0x10] ;  /* 0x0000100402087981 */ /* 0x000f22000c1e1b00 */
[----:B------:R-:W0:Y:S01]  /*0110*/  I2F.RP R12, R4 ;  /* 0x00000004000c7306 */ /* 0x000e220000209400 */
[----:B------:R-:W-:Y:S01]  /*0120*/  LOP3.LUT R0, R0, R5, RZ, 0x3c, !PT ;  /* 0x0000000500007212 */ /* 0x000fe200078e3cff */
[----:B------:R-:W-:Y:S03]  /*0130*/  BSSY.RECONVERGENT B0, `(.L_x_1) ;  /* 0x0000060000007945 */ /* 0x000fe60003800200 */
[----:B------:R-:W-:Y:S01]  /*0140*/  ISETP.GE.AND P2, PT, R0, RZ, PT ;  /* 0x000000ff0000720c */ /* 0x000fe20003f46270 */
[----:B------:R-:W-:-:S02]  /*0150*/  HFMA2 R0, -RZ, RZ, 0, 0 ;  /* 0x00000000ff007431 */ /* 0x000fc400000001ff */
[----:B0-----:R-:W0:Y:S02]  /*0160*/  MUFU.RCP R12, R12 ;  /* 0x0000000c000c7308 */ /* 0x001e240000001000 */
[----:B0-----:R-:W-:-:S06]  /*0170*/  VIADD R6, R12, 0xffffffe ;  /* 0x0ffffffe0c067836 */ /* 0x001fcc0000000000 */
[----:B------:R0:W1:Y:S02]  /*0180*/  F2I.FTZ.U32.TRUNC.NTZ R7, R6 ;  /* 0x0000000600077305 */ /* 0x000064000021f000 */
[----:B0-----:R-:W-:Y:S02]  /*0190*/  IMAD.MOV.U32 R6, RZ, RZ, RZ ;  /* 0x000000ffff067224 */ /* 0x001fe400078e00ff */
[----:B-1----:R-:W-:-:S04]  /*01a0*/  IMAD.MOV R13, RZ, RZ, -R7 ;  /* 0x000000ffff0d7224 */ /* 0x002fc800078e0a07 */
[----:B------:R-:W-:-:S04]  /*01b0*/  IMAD R13, R13, R4, RZ ;  /* 0x000000040d0d7224 */ /* 0x000fc800078e02ff */
[----:B------:R-:W-:-:S06]  /*01c0*/  IMAD.HI.U32 R7, R7, R13, R6 ;  /* 0x0000000d07077227 */ /* 0x000fcc00078e0006 */
[----:B------:R-:W-:-:S05]  /*01d0*/  IMAD.HI.U32 R13, R7, R15, RZ ;  /* 0x0000000f070d7227 */ /* 0x000fca00078e00ff */
[----:B------:R-:W-:-:S05]  /*01e0*/  IADD3 R7, PT, PT, -R13, RZ, RZ ;  /* 0x000000ff0d077210 */ /* 0x000fca0007ffe1ff */
[----:B------:R-:W-:-:S05]  /*01f0*/  IMAD R15, R4, R7, R15 ;  /* 0x00000007040f7224 */ /* 0x000fca00078e020f */
[----:B------:R-:W-:-:S13]  /*0200*/  ISETP.GT.U32.AND P1, PT, R4, R15, PT ;  /* 0x0000000f0400720c */ /* 0x000fda0003f24070 */
[----:B------:R-:W-:Y:S01]  /*0210*/  @!P1 IMAD.IADD R15, R15, 0x1, -R4 ;  /* 0x000000010f0f9824 */ /* 0x000fe200078e0a04 */
[----:B------:R-:W-:Y:S02]  /*0220*/  @!P1 IADD3 R13, PT, PT, R13, 0x1, RZ ;  /* 0x000000010d0d9810 */ /* 0x000fe40007ffe0ff */
[----:B------:R-:W-:Y:S02]  /*0230*/  ISETP.NE.AND P1, PT, R5, RZ, PT ;  /* 0x000000ff0500720c */ /* 0x000fe40003f25270 */
[----:B------:R-:W-:-:S13]  /*0240*/  ISETP.GE.U32.AND P0, PT, R15, R4, PT ;  /* 0x000000040f00720c */ /* 0x000fda0003f06070 */
[----:B------:R-:W-:-:S04]  /*0250*/  @P0 VIADD R13, R13, 0x1 ;  /* 0x000000010d0d0836 */ /* 0x000fc80000000000 */
[----:B------:R-:W-:Y:S01]  /*0260*/  @!P2 IMAD.MOV R13, RZ, RZ, -R13 ;  /* 0x000000ffff0da224 */ /* 0x000fe200078e0a0d */
[----:B------:R-:W-:-:S05]  /*0270*/  @!P1 LOP3.LUT R13, RZ, R5, RZ, 0x33, !PT ;  /* 0x00000005ff0d9212 */ /* 0x000fca00078e33ff */
[----:B------:R-:W-:Y:S01]  /*0280*/  IMAD.MOV.U32 R17, RZ, RZ, R13 ;  /* 0x000000ffff117224 */ /* 0x000fe200078e000d */
[----:B---3--:R-:W-:-:S04]  /*0290*/  SHF.R.U32.HI R6, RZ, 0x2, R11 ;  /* 0x00000002ff067819 */ /* 0x008fc8000001160b */
[----:B------:R-:W-:Y:S01]  /*02a0*/  LOP3.LUT R11, R6, R11, RZ, 0x3c, !PT ;  /* 0x0000000b060b7212 */ /* 0x000fe200078e3cff */
[----:B----4-:R-:W-:Y:S01]  /*02b0*/  IMAD.SHL.U32 R12, R9, 0x10, RZ ;  /* 0x00000010090c7824 */ /* 0x010fe200078e00ff */
[----:B------:R-:W0:Y:S03]  /*02c0*/  LDC.64 R6, c[0x0][0x3a8] ;  /* 0x0000ea00ff067b82 */ /* 0x000e260000000a00 */
[----:B------:R-:W-:-:S05]  /*02d0*/  IMAD.SHL.U32 R14, R11, 0x2, RZ ;  /* 0x000000020b0e7824 */ /* 0x000fca00078e00ff */
[----:B------:R-:W-:-:S04]  /*02e0*/  LOP3.LUT R12, R9, R12, R14, 0x96, !PT ;  /* 0x0000000c090c7212 */ /* 0x000fc800078e960e */
[----:B------:R-:W-:Y:S01]  /*02f0*/  LOP3.LUT R21, R12, R11, RZ, 0x3c, !PT ;  /* 0x0000000b0c157212 */ /* 0x000fe200078e3cff */
[----:B------:R-:W-:-:S03]  /*0300*/  IMAD.MOV.U32 R11, RZ, RZ, 0x2f800000 ;  /* 0x2f800000ff0b7424 */ /* 0x000fc600078e00ff */
[----:B------:R-:W-:-:S04]  /*0310*/  IADD3 R4, PT, PT, R10, 0x587c5, R21 ;  /* 0x000587c50a047810 */ /* 0x000fc80007ffe015 */
[----:B------:R-:W-:Y:S02]  /*0320*/  I2FP.F32.U32 R4, R4 ;  /* 0x0000000400047245 */ /* 0x000fe40000201000 */
[----:B0-----:R-:W-:-:S03]  /*0330*/  ISETP.GE.AND P0, PT, R7, 0x1, PT ;  /* 0x000000010700780c */ /* 0x001fc60003f06270 */
[----:B------:R-:W-:-:S05]  /*0340*/  FFMA R11, R4, R11, 1.1641532182693481445e-10 ;  /* 0x2f000000040b7423 */ /* 0x000fca000000000b */
[----:B------:R-:W-:-:S13]  /*0350*/  FSETP.LEU.OR P0, PT, R11, R6, !P0 ;  /* 0x000000060b00720b */ /* 0x000fda000470b400 */
[----:B--2---:R-:W-:Y:S05]  /*0360*/  @P0 BRA `(.L_x_2) ;  /* 0x0000000000f00947 */ /* 0x004fea0003800000 */
[----:B------:R-:W5:Y:S01]  /*0370*/  LDG.E.64 R2, desc[UR4][R2.64+0x8] ;  /* 0x0000080402027981 */ /* 0x000f62000c1e1b00 */
[----:B------:R-:W0:Y:S01]  /*0380*/  LDC.64 R4, c[0x0][0x380] ;  /* 0x0000e000ff047b82 */ /* 0x000e220000000a00 */
[----:B------:R-:W-:Y:S01]  /*0390*/  IMAD.MOV.U32 R11, RZ, RZ, R9 ;  /* 0x000000ffff0b7224 */ /* 0x000fe200078e0009 */
[----:B------:R-:W-:Y:S01]  /*03a0*/  MOV R0, RZ ;  /* 0x000000ff00007202 */ /* 0x000fe20000000f00 */
[----:B------:R-:W-:-:S05]  /*03b0*/  IMAD.MOV.U32 R12, RZ, RZ, R8 ;  /* 0x000000ffff0c7224 */ /* 0x000fca00078e0008 */
[----:B------:R-:W1:Y:S02]  /*03c0*/  LDC.64 R6, c[0x0][0x388] ;  /* 0x0000e200ff067b82 */ /* 0x000e640000000a00 */
.L_x_3:
[----:B0----5:R-:W-:-:S05]  /*03d0*/  IMAD.WIDE R8, R17, 0x4, R4 ;  /* 0x0000000411087825 */ /* 0x021fca00078e0204 */
[----:B------:R-:W2:Y:S04]  /*03e0*/  LDG.E R13, desc[UR4][R8.64] ;  /* 0x00000004080d7981 */ /* 0x000ea8000c1e1900 */
[----:B------:R-:W2:Y:S02]  /*03f0*/  LDG.E R14, desc[UR4][R8.64+0x4] ;  /* 0x00000404080e7981 */ /* 0x000ea4000c1e1900 */
[----:B--2---:R-:W-:-:S13]  /*0400*/  ISETP.NE.AND P0, PT, R14, R13, PT ;  /* 0x0000000d0e00720c */ /* 0x004fda0003f05270 */
[----:B------:R-:W-:Y:S05]  /*0410*/  @!P0 BRA `(.L_x_2) ;  /* 0x0000000000c48947 */ /* 0x000fea0003800000 */
[----:B------:R-:W-:Y:S01]  /*0420*/  IMAD.IADD R14, R14, 0x1, -R13 ;  /* 0x000000010e0e7824 */ /* 0x000fe200078e0a0d */
[----:B-----5:R-:W-:Y:S01]  /*0430*/  SHF.R.U32.HI R17, RZ, 0x2, R2 ;  /* 0x00000002ff117819 */ /* 0x020fe20000011602 */
[----:B------:R-:W-:Y:S01]  /*0440*/  IMAD.MOV.U32 R15, RZ, RZ, R12 ;  /* 0x000000ffff0f7224 */ /* 0x000fe200078e000c */
[----:B------:R-:W-:Y:S01]  /*0450*/  MOV R12, R21 ;  /* 0x00000015000c7202 */ /* 0x000fe20000000f00 */
[----:B------:R-:W0:Y:S01]  /*0460*/  I2F.U32.RP R16, R14 ;  /* 0x0000000e00107306 */ /* 0x000e220000209000 */
[----:B------:R-:W-:Y:S01]  /*0470*/  LOP3.LUT R17, R17, R2, RZ, 0x3c, !PT ;  /* 0x0000000211117212 */ /* 0x000fe200078e3cff */
[----:B------:R-:W-:Y:S01]  /*0480*/  IMAD.MOV R21, RZ, RZ, -R14 ;  /* 0x000000ffff157224 */ /* 0x000fe200078e0a0e */
[----:B------:R-:W-:Y:S01]  /*0490*/  ISETP.NE.U32.AND P1, PT, R14, RZ, PT ;  /* 0x000000ff0e00720c */ /* 0x000fe20003f25070 */
[----:B------:R-:W-:Y:S01]  /*04a0*/  IMAD.SHL.U32 R2, R12, 0x10, RZ ;  /* 0x000000100c027824 */ /* 0x000fe200078e00ff */
[----:B------:R-:W-:-:S04]  /*04b0*/  SHF.L.U32 R8, R17, 0x1, RZ ;  /* 0x0000000111087819 */ /* 0x000fc800000006ff */
[----:B------:R-:W-:Y:S01]  /*04c0*/  LOP3.LUT R19, R17, R8, R2, 0x96, !PT ;  /* 0x0000000811137212 */ /* 0x000fe200078e9602 */
[----:B------:R-:W-:-:S03]  /*04d0*/  IMAD.MOV.U32 R8, RZ, RZ, RZ ;  /* 0x000000ffff087224 */ /* 0x000fc600078e00ff */
[----:B------:R-:W-:Y:S01]  /*04e0*/  LOP3.LUT R19, R19, R12, RZ, 0x3c, !PT ;  /* 0x0000000c13137212 */ /* 0x000fe200078e3cff */
[----:B0-----:R-:W0:Y:S02]  /*04f0*/  MUFU.RCP R16, R16 ;  /* 0x0000001000107308 */ /* 0x001e240000001000 */
[----:B0-----:R-:W-:Y:S02]  /*0500*/  VIADD R9, R16, 0xffffffe ;  /* 0x0ffffffe10097836 */ /* 0x001fe40000000000 */
[----:B------:R-:W-:-:S04]  /*0510*/  VIADD R16, R10, 0xb0f8a ;  /* 0x000b0f8a0a107836 */ /* 0x000fc80000000000 */
[----:B------:R-:W0:Y:S02]  /*0520*/  F2I.FTZ.U32.TRUNC.NTZ R9, R9 ;  /* 0x0000000900097305 */ /* 0x000e24000021f000 */
[----:B0-----:R-:W-:-:S04]  /*0530*/  IMAD R17, R21, R9, RZ ;  /* 0x0000000915117224 */ /* 0x001fc800078e02ff */
[----:B------:R-:W-:Y:S01]  /*0540*/  IMAD.HI.U32 R8, R9, R17, R8 ;  /* 0x0000001109087227 */ /* 0x000fe200078e0008 */
[----:B------:R-:W-:-:S05]  /*0550*/  IADD3 R9, PT, PT, R19, R16, RZ ;  /* 0x0000001013097210 */ /* 0x000fca0007ffe0ff */
[----:B------:R-:W-:-:S04]  /*0560*/  IMAD.HI.U32 R8, R8, R9, RZ ;  /* 0x0000000908087227 */ /* 0x000fc800078e00ff */
[----:B------:R-:W-:-:S04]  /*0570*/  IMAD.MOV R8, RZ, RZ, -R8 ;  /* 0x000000ffff087224 */ /* 0x000fc800078e0a08 */
[----:B------:R-:W-:-:S05]  /*0580*/  IMAD R9, R14, R8, R9 ;  /* 0x000000080e097224 */ /* 0x000fca00078e0209 */
[----:B------:R-:W-:-:S13]  /*0590*/  ISETP.GE.U32.AND P0, PT, R9, R14, PT ;  /* 0x0000000e0900720c */ /* 0x000fda0003f06070 */
[----:B------:R-:W-:-:S05]  /*05a0*/  @P0 IMAD.IADD R9, R9, 0x1, -R14 ;  /* 0x0000000109090824 */ /* 0x000fca00078e0a0e */
[----:B------:R-:W-:-:S13]  /*05b0*/  ISETP.GE.U32.AND P0, PT, R9, R14, PT ;  /* 0x0000000e0900720c */ /* 0x000fda0003f06070 */
[----:B------:R-:W-:Y:S02]  /*05c0*/  @P0 IADD3 R9, PT, PT, -R14, R9, RZ ;  /* 0x000000090e090210 */ /* 0x000fe40007ffe1ff */
[----:B------:R-:W-:-:S05]  /*05d0*/  @!P1 LOP3.LUT R9, RZ, R14, RZ, 0x33, !PT ;  /* 0x0000000eff099212 */ /* 0x000fca00078e33ff */
[----:B------:R-:W-:-:S04]  /*05e0*/  IMAD.IADD R9, R13, 0x1, R9 ;  /* 0x000000010d097824 */ /* 0x000fc800078e0209 */
[----:B-1----:R-:W-:-:S05]  /*05f0*/  IMAD.WIDE R8, R9, 0x4, R6 ;  /* 0x0000000409087825 */ /* 0x002fca00078e0206 */
[----:B------:R2:W5:Y:S01]  /*0600*/  LDG.E R17, desc[UR4][R8.64] ;  /* 0x0000000408117981 */ /* 0x000562000c1e1900 */
[----:B------:R-:W-:Y:S01]  /*0610*/  SHF.R.U32.HI R2, RZ, 0x2, R3 ;  /* 0x00000002ff027819 */ /* 0x000fe20000011603 */
[----:B------:R-:W-:Y:S01]  /*0620*/  VIADD R0, R0, 0x1 ;  /* 0x0000000100007836 */ /* 0x000fe20000000000 */
[----:B------:R-:W-:Y:S02]  /*0630*/  SHF.L.U32 R14, R19, 0x4, RZ ;  /* 0x00000004130e7819 */ /* 0x000fe400000006ff */
[----:B------:R-:W-:Y:S02]  /*0640*/  LOP3.LUT R2, R2, R3, RZ, 0x3c, !PT ;  /* 0x0000000302027212 */ /* 0x000fe400078e3cff */
[----:B------:R-:W-:-:S03]  /*0650*/  ISETP.GE.AND P0, PT, R0, UR7, PT ;  /* 0x0000000700007c0c */ /* 0x000fc6000bf06270 */
[----:B------:R-:W-:-:S05]  /*0660*/  IMAD.SHL.U32 R3, R2, 0x2, RZ ;  /* 0x0000000202037824 */ /* 0x000fca00078e00ff */
[----:B------:R-:W-:-:S04]  /*0670*/  LOP3.LUT R3, R19, R14, R3, 0x96, !PT ;  /* 0x0000000e13037212 */ /* 0x000fc800078e9603 */
[----:B------:R-:W-:Y:S01]  /*0680*/  LOP3.LUT R21, R3, R2, RZ, 0x3c, !PT ;  /* 0x0000000203157212 */ /* 0x000fe200078e3cff */
[----:B------:R-:W-:-:S03]  /*0690*/  IMAD.MOV.U32 R3, RZ, RZ, 0x2f800000 ;  /* 0x2f800000ff037424 */ /* 0x000fc600078e00ff */
[----:B------:R-:W-:Y:S02]  /*06a0*/  IADD3 R2, PT, PT, R10, 0x10974f, R21 ;  /* 0x0010974f0a027810 */ /* 0x000fe40007ffe015 */
[----:B------:R-:W-:Y:S02]  /*06b0*/  MOV R10, R16 ;  /* 0x00000010000a7202 */ /* 0x000fe40000000f00 */
[----:B------:R-:W-:-:S05]  /*06c0*/  I2FP.F32.U32 R2, R2 ;  /* 0x0000000200027245 */ /* 0x000fca0000201000 */
[----:B------:R-:W-:Y:S01]  /*06d0*/  FFMA R2, R2, R3, 1.1641532182693481445e-10 ;  /* 0x2f00000002027423 */ /* 0x000fe20000000003 */
[----:B------:R-:W-:Y:S01]  /*06e0*/  MOV R3, R11 ;  /* 0x0000000b00037202 */ /* 0x000fe20000000f00 */
[----:B------:R-:W-:-:S03]  /*06f0*/  IMAD.MOV.U32 R11, RZ, RZ, R19 ;  /* 0x000000ffff0b7224 */ /* 0x000fc600078e0013 */
[----:B------:R-:W-:Y:S01]  /*0700*/  FSETP.GT.AND P1, PT, R2, UR6, PT ;  /* 0x0000000602007c0b */ /* 0x000fe2000bf24000 */
[----:B------:R-:W-:-:S12]  /*0710*/  IMAD.MOV.U32 R2, RZ, RZ, R15 ;  /* 0x000000ffff027224 */ /* 0x000fd800078e000f */
[----:B--2---:R-:W-:Y:S05]  /*0720*/  @!P0 BRA P1, `(.L_x_3) ;  /* 0xfffffffc00288947 */ /* 0x004fea000083ffff */
.L_x_2:
[----:B------:R-:W-:Y:S05]  /*0730*/  BSYNC.RECONVERGENT B0 ;  /* 0x0000000000007941 */ /* 0x000fea0003800200 */
.L_x_1:
[----:B------:R-:W0:Y:S02]  /*0740*/  LDCU UR8, c[0x0][0x3ac] ;  /* 0x00007580ff0877ac */ /* 0x000e240008000800 */
[----:B0-----:R-:W-:-:S13]  /*0750*/  ISETP.GT.AND P0, PT, R0, UR8, PT ;  /* 0x0000000800007c0c */ /* 0x001fda000bf04270 */
[----:B------:R-:W-:Y:S05]  /*0760*/  @P0 EXIT ;  /* 0x000000000000094d */ /* 0x000fea0003800000 */
[----:B-----5:R-:W0:Y:S01]  /*0770*/  LDC.64 R2, c[0x0][0x390] ;  /* 0x0000e400ff027b82 */ /* 0x020e220000000a00 */
[----:B------:R-:W-:Y:S02]  /*0780*/  IMAD.MOV.U32 R5, RZ, RZ, 0x1 ;  /* 0x00000001ff057424 */ /* 0x000fe400078e00ff */
[----:B0-----:R-:W-:-:S05]  /*0790*/  IMAD.WIDE R2, R17, 0x4, R2 ;  /* 0x0000000411027825 */ /* 0x001fca00078e0202 */
[----:B------:R-:W-:Y:S01]  /*07a0*/  REDG.E.ADD.STRONG.GPU desc[UR4][R2.64], R5 ;  /* 0x000000050200798e */ /* 0x000fe2000c12e104 */
[----:B------:R-:W-:Y:S05]  /*07b0*/  EXIT ;  /* 0x000000000000794d */ /* 0x000fea0003800000 */
.L_x_4:
        /* <DEDUP_REMOVED lines=12> */
.L_x_15:


//--------------------- .text._Z8init_rngP17curandStateXORWOWmi --------------------------
	.section	.text._Z8init_rngP17curandStateXORWOWmi,"ax",@progbits
	.align	128
        .global         _Z8init_rngP17curandStateXORWOWmi
        .type           _Z8init_rngP17curandStateXORWOWmi,@function
        .size           _Z8init_rngP17curandStateXORWOWmi,(.L_x_16 - _Z8init_rngP17curandStateXORWOWmi)
        .other          _Z8init_rngP17curandStateXORWOWmi,@"STO_CUDA_ENTRY STV_DEFAULT"
_Z8init_rngP17curandStateXORWOWmi:
.text._Z8init_rngP17curandStateXORWOWmi:
[----:B------:R-:W-:Y:S01]  /*0000*/  LDC R1, c[0x0][0x37c] ;  /* 0x0000df00ff017b82 */ /* 0x000fe20000000800 */
[----:B------:R-:W0:Y:S07]  /*0010*/  S2R R0, SR_TID.X ;  /* 0x0000000000007919 */ /* 0x000e2e0000002100 */
[----:B------:R-:W0:Y:S01]  /*0020*/  S2UR UR4, SR_CTAID.X ;  /* 0x00000000000479c3 */ /* 0x000e220000002500 */
[----:B------:R-:W1:Y:S07]  /*0030*/  LDCU UR5, c[0x0][0x390] ;  /* 0x00007200ff0577ac */ /* 0x000e6e0008000800 */
[----:B------:R-:W0:Y:S02]  /*0040*/  LDC R13, c[0x0][0x360] ;  /* 0x0000d800ff0d7b82 */ /* 0x000e240000000800 */
[----:B0-----:R-:W-:-:S05]  /*0050*/  IMAD R13, R13, UR4, R0 ;  /* 0x000000040d0d7c24 */ /* 0x001fca000f8e0200 */
[----:B-1----:R-:W-:-:S13]  /*0060*/  ISETP.GE.AND P0, PT, R13, UR5, PT ;  /* 0x000000050d007c0c */ /* 0x002fda000bf06270 */
[----:B------:R-:W-:Y:S05]  /*0070*/  @P0 EXIT ;  /* 0x000000000000094d */ /* 0x000fea0003800000 */
[----:B------:R-:W0:Y:S01]  /*0080*/  LDC.64 R2, c[0x0][0x388] ;  /* 0x0000e200ff027b82 */ /* 0x000e220000000a00 */
[----:B------:R-:W1:Y:S01]  /*0090*/  LDCU.64 UR4, c[0x0][0x358] ;  /* 0x00006b00ff0477ac */ /* 0x000e620008000a00 */
[----:B------:R-:W-:Y:S01]  /*00a0*/  ISETP.NE.AND P0, PT, R13, RZ, PT ;  /* 0x000000ff0d00720c */ /* 0x000fe20003f05270 */
[----:B------:R-:W-:Y:S05]  /*00b0*/  BSSY.RECONVERGENT B0, `(.L_x_5) ;  /* 0x00000e1000007945 */ /* 0x000fea0003800200 */
[----:B------:R-:W2:Y:S01]  /*00c0*/  LDC.64 R6, c[0x0][0x380] ;  /* 0x0000e000ff067b82 */ /* 0x000ea20000000a00 */
[----:B0-----:R-:W-:Y:S02]  /*00d0*/  LOP3.LUT R0, R2, 0xaad26b49, RZ, 0x3c, !PT ;  /* 0xaad26b4902007812 */ /* 0x001fe400078e3cff */
[----:B------:R-:W-:-:S03]  /*00e0*/  LOP3.LUT R2, R3, 0xf7dcefdd, RZ, 0x3c, !PT ;  /* 0xf7dcefdd03027812 */ /* 0x000fc600078e3cff */
[----:B------:R-:W-:Y:S02]  /*00f0*/  IMAD R0, R0, 0x4182bed5, RZ ;  /* 0x4182bed500007824 */ /* 0x000fe400078e02ff */
[----:B------:R-:W-:Y:S02]  /*0100*/  IMAD R3, R2, -0x658354e5, RZ ;  /* 0x9a7cab1b02037824 */ /* 0x000fe400078e02ff */
[----:B--2---:R-:W-:Y:S01]  /*0110*/  IMAD.WIDE R6, R13, 0x30, R6 ;  /* 0x000000300d067825 */ /* 0x004fe200078e0206 */
[C---:B------:R-:W-:Y:S02]  /*0120*/  LOP3.LUT R8, R0.reuse, 0x159a55e5, RZ, 0x3c, !PT ;  /* 0x159a55e500087812 */ /* 0x040fe400078e3cff */
[C---:B------:R-:W-:Y:S01]  /*0130*/  IADD3 R4, PT, PT, R0.reuse, 0x64f0c9, R3 ;  /* 0x0064f0c900047810 */ /* 0x040fe20007ffe003 */
[C---:B------:R-:W-:Y:S01]  /*0140*/  VIADD R5, R0.reuse, 0x75bcd15 ;  /* 0x075bcd1500057836 */ /* 0x040fe20000000000 */
[----:B------:R-:W-:Y:S01]  /*0150*/  LOP3.LUT R10, R3, 0x5491333, RZ, 0x3c, !PT ;  /* 0x05491333030a7812 */ /* 0x000fe200078e3cff */
[----:B------:R-:W-:-:S02]  /*0160*/  VIADD R11, R0, 0x583f19 ;  /* 0x00583f19000b7836 */ /* 0x000fc40000000000 */
[----:B------:R-:W-:Y:S01]  /*0170*/  VIADD R9, R3, 0x1f123bb5 ;  /* 0x1f123bb503097836 */ /* 0x000fe20000000000 */
[----:B-1----:R0:W-:Y:S04]  /*0180*/  STG.E.64 desc[UR4][R6.64], R4 ;  /* 0x0000000406007986 */ /* 0x0021e8000c101b04 */
[----:B------:R0:W-:Y:S04]  /*0190*/  STG.E.64 desc[UR4][R6.64+0x8], R8 ;  /* 0x0000080806007986 */ /* 0x0001e8000c101b04 */
[----:B------:R0:W-:Y:S01]  /*01a0*/  STG.E.64 desc[UR4][R6.64+0x10], R10 ;  /* 0x0000100a06007986 */ /* 0x0001e2000c101b04 */
[----:B------:R-:W-:Y:S05]  /*01b0*/  @!P0 BRA `(.L_x_6) ;  /* 0x0000000c00408947 */ /* 0x000fea0003800000 */
[----:B------:R-:W-:Y:S01]  /*01c0*/  SHF.R.S32.HI R0, RZ, 0x1f, R13 ;  /* 0x0000001fff007819 */ /* 0x000fe2000001140d */
[----:B------:R-:W-:-:S07]  /*01d0*/  IMAD.MOV.U32 R12, RZ, RZ, RZ ;  /* 0x000000ffff0c7224 */ /* 0x000fce00078e00ff */
.L_x_12:
[----:B-1----:R-:W-:Y:S01]  /*01e0*/  LOP3.LUT R2, R13, 0x3, RZ, 0xc0, !PT ;  /* 0x000000030d027812 */ /* 0x002fe200078ec0ff */
[----:B------:R-:W-:Y:S03]  /*01f0*/  BSSY.RECONVERGENT B1, `(.L_x_7) ;  /* 0x00000c6000017945 */ /* 0x000fe60003800200 */
[----:B------:R-:W-:-:S04]  /*0200*/  ISETP.NE.U32.AND P0, PT, R2, RZ, PT ;  /* 0x000000ff0200720c */ /* 0x000fc80003f05070 */
[----:B------:R-:W-:-:S13]  /*0210*/  ISETP.NE.AND.EX P0, PT, RZ, RZ, PT, P0 ;  /* 0x000000ffff00720c */ /* 0x000fda0003f05300 */
[----:B------:R-:W-:Y:S05]  /*0220*/  @!P0 BRA `(.L_x_8) ;  /* 0x0000000c00088947 */ /* 0x000fea0003800000 */
[----:B0-----:R-:W0:Y:S01]  /*0230*/  LDC.64 R8, c[0x4][RZ] ;  /* 0x01000000ff087b82 */ /* 0x001e220000000a00 */
[----:B------:R-:W-:Y:S02]  /*0240*/  IMAD.MOV.U32 R14, RZ, RZ, RZ ;  /* 0x000000ffff0e7224 */ /* 0x000fe400078e00ff */
[----:B0-----:R-:W-:-:S07]  /*0250*/  IMAD.WIDE.U32 R8, R12, 0xc80, R8 ;  /* 0x00000c800c087825 */ /* 0x001fce00078e0008 */
.L_x_11:
[----:B-1----:R-:W-:Y:S01]  /*0260*/  IMAD.MOV.U32 R15, RZ, RZ, RZ ;  /* 0x000000ffff0f7224 */ /* 0x002fe200078e00ff */
[----:B------:R-:W-:Y:S01]  /*0270*/  CS2R R2, SRZ ;  /* 0x0000000000027805 */ /* 0x000fe2000001ff00 */
[----:B------:R-:W-:Y:S01]  /*0280*/  IMAD.MOV.U32 R17, RZ, RZ, RZ ;  /* 0x000000ffff117224 */ /* 0x000fe200078e00ff */
[----:B------:R-:W-:-:S07]  /*0290*/  CS2R R4, SRZ ;  /* 0x0000000000047805 */ /* 0x000fce000001ff00 */
.L_x_10:
[----:B------:R-:W-:-:S05]  /*02a0*/  IMAD.WIDE.U32 R10, R17, 0x4, R6 ;  /* 0x00000004110a7825 */ /* 0x000fca00078e0006 */
[----:B------:R0:W5:Y:S01]  /*02b0*/  LDG.E R16, desc[UR4][R10.64+0x4] ;  /* 0x000004040a107981 */ /* 0x000162000c1e1900 */
[----:B------:R-:W-:-:S07]  /*02c0*/  IMAD.MOV.U32 R19, RZ, RZ, RZ ;  /* 0x000000ffff137224 */ /* 0x000fce00078e00ff */
.L_x_9:
[----:B-----5:R-:W-:Y:S01]  /*02d0*/  SHF.R.U32.HI R24, RZ, R19, R16 ;  /* 0x00000013ff187219 */ /* 0x020fe20000011610 */
[----:B0-----:R-:W-:-:S03]  /*02e0*/  IMAD.SHL.U32 R10, R17, 0x20, RZ ;  /* 0x00000020110a7824 */ /* 0x001fc600078e00ff */
[----:B------:R-:W-:Y:S01]  /*02f0*/  LOP3.LUT R11, R24, 0x1, RZ, 0xc0, !PT ;  /* 0x00000001180b7812 */ /* 0x000fe200078ec0ff */
[----:B------:R-:W-:-:S03]  /*0300*/  IMAD.IADD R10, R10, 0x1, R19 ;  /* 0x000000010a0a7824 */ /* 0x000fc600078e0213 */
[----:B------:R-:W-:Y:S01]  /*0310*/  ISETP.NE.U32.AND P0, PT, R11, 0x1, PT ;  /* 0x000000010b00780c */ /* 0x000fe20003f05070 */
[----:B------:R-:W-:-:S03]  /*0320*/  IMAD R11, R10, 0x5, RZ ;  /* 0x000000050a0b7824 */ /* 0x000fc600078e02ff */
[----:B------:R-:W-:Y:S01]  /*0330*/  R2P PR, R24, 0x7e ;  /* 0x0000007e18007804 */ /* 0x000fe20000000000 */
[----:B------:R-:W-:-:S08]  /*0340*/  IMAD.WIDE.U32 R10, R11, 0x4, R8 ;  /* 0x000000040b0a7825 */ /* 0x000fd000078e0008 */
[----:B------:R-:W2:Y:S04]  /*0350*/  @!P0 LDG.E R18, desc[UR4][R10.64] ;  /* 0x000000040a128981 */ /* 0x000ea8000c1e1900 */
[----:B------:R-:W3:Y:S04]  /*0360*/  @!P0 LDG.E R20, desc[UR4][R10.64+0x10] ;  /* 0x000010040a148981 */ /* 0x000ee8000c1e1900 */
[----:B------:R-:W4:Y:S04]  /*0370*/  @P1 LDG.E R22, desc[UR4][R10.64+0x14] ;  /* 0x000014040a161981 */ /* 0x000f28000c1e1900 */
[----:B------:R-:W4:Y:S04]  /*0380*/  @P2 LDG.E R26, desc[UR4][R10.64+0x28] ;  /* 0x000028040a1a2981 */ /* 0x000f28000c1e1900 */
[----:B------:R-:W4:Y:S04]  /*0390*/  @!P0 LDG.E R21, desc[UR4][R10.64+0x4] ;  /* 0x000004040a158981 */ /* 0x000f28000c1e1900 */
[----:B------:R-:W4:Y:S04]  /*03a0*/  @!P0 LDG.E R23, desc[UR4][R10.64+0xc] ;  /* 0x00000c040a178981 */ /* 0x000f28000c1e1900 */
[----:B------:R-:W4:Y:S04]  /*03b0*/  @P1 LDG.E R25, desc[UR4][R10.64+0x18] ;  /* 0x000018040a191981 */ /* 0x000f28000c1e1900 */
[----:B------:R-:W4:Y:S04]  /*03c0*/  @P3 LDG.E R28, desc[UR4][R10.64+0x3c] ;  /* 0x00003c040a1c3981 */ /* 0x000f28000c1e1900 */
[----:B------:R-:W4:Y:S01]  /*03d0*/  @P6 LDG.E R27, desc[UR4][R10.64+0x7c] ;  /* 0x00007c040a1b6981 */ /* 0x000f22000c1e1900 */
[----:B--2---:R-:W-:-:S03]  /*03e0*/  @!P0 LOP3.LUT R15, R15, R18, RZ, 0x3c, !PT ;  /* 0x000000120f0f8212 */ /* 0x004fc600078e3cff */
[----:B------:R-:W2:Y:S01]  /*03f0*/  @!P0 LDG.E R18, desc[UR4][R10.64+0x8] ;  /* 0x000008040a128981 */ /* 0x000ea2000c1e1900 */
[----:B---3--:R-:W-:-:S03]  /*0400*/  @!P0 LOP3.LUT R3, R3, R20, RZ, 0x3c, !PT ;  /* 0x0000001403038212 */ /* 0x008fc600078e3cff */
[----:B------:R-:W3:Y:S01]  /*0410*/  @P1 LDG.E R20, desc[UR4][R10.64+0x24] ;  /* 0x000024040a141981 */ /* 0x000ee2000c1e1900 */
[----:B----4-:R-:W-:-:S03]  /*0420*/  @P1 LOP3.LUT R15, R15, R22, RZ, 0x3c, !PT ;  /* 0x000000160f0f1212 */ /* 0x010fc600078e3cff */
[----:B------:R-:W4:Y:S01]  /*0430*/  @P2 LDG.E R22, desc[UR4][R10.64+0x38] ;  /* 0x000038040a162981 */ /* 0x000f22000c1e1900 */
[----:B------:R-:W-:-:S03]  /*0440*/  @P2 LOP3.LUT R15, R15, R26, RZ, 0x3c, !PT ;  /* 0x0000001a0f0f2212 */ /* 0x000fc600078e3cff */
[----:B------:R-:W4:Y:S01]  /*0450*/  @P4 LDG.E R26, desc[UR4][R10.64+0x50] ;  /* 0x000050040a1a4981 */ /* 0x000f22000c1e1900 */
[----:B------:R-:W-:-:S03]  /*0460*/  @!P0 LOP3.LUT R4, R4, R21, RZ, 0x3c, !PT ;  /* 0x0000001504048212 */ /* 0x000fc600078e3cff */
[----:B------:R-:W4:Y:S01]  /*0470*/  @P1 LDG.E R21, desc[UR4][R10.64+0x20] ;  /* 0x000020040a151981 */ /* 0x000f22000c1e1900 */
[----:B------:R-:W-:-:S03]  /*0480*/  @!P0 LOP3.LUT R2, R2, R23, RZ, 0x3c, !PT ;  /* 0x0000001702028212 */ /* 0x000fc600078e3cff */
[----:B------:R-:W4:Y:S01]  /*0490*/  @P2 LDG.E R23, desc[UR4][R10.64+0x2c] ;  /* 0x00002c040a172981 */ /* 0x000f22000c1e1900 */
[----:B------:R-:W-:-:S03]  /*04a0*/  @P1 LOP3.LUT R4, R4, R25, RZ, 0x3c, !PT ;  /* 0x0000001904041212 */ /* 0x000fc600078e3cff */
[----:B------:R-:W4:Y:S01]  /*04b0*/  @P2 LDG.E R25, desc[UR4][R10.64+0x34] ;  /* 0x000034040a192981 */ /* 0x000f22000c1e1900 */
[----:B--2---:R-:W-:-:S03]  /*04c0*/  @!P0 LOP3.LUT R5, R5, R18, RZ, 0x3c, !PT ;  /* 0x0000001205058212 */ /* 0x004fc600078e3cff */
[----:B------:R-:W2:Y:S01]  /*04d0*/  @P1 LDG.E R18, desc[UR4][R10.64+0x1c] ;  /* 0x00001c040a121981 */ /* 0x000ea2000c1e1900 */
[----:B---3--:R-:W-:-:S03]  /*04e0*/  @P1 LOP3.LUT R3, R3, R20, RZ, 0x3c, !PT ;  /* 0x0000001403031212 */ /* 0x008fc600078e3cff */
[----:B------:R-:W3:Y:S01]  /*04f0*/  @P2 LDG.E R20, desc[UR4][R10.64+0x30] ;  /* 0x000030040a142981 */ /* 0x000ee2000c1e1900 */
[----:B----4-:R-:W-:-:S03]  /*0500*/  @P2 LOP3.LUT R3, R3, R22, RZ, 0x3c, !PT ;  /* 0x0000001603032212 */ /* 0x010fc600078e3cff */
[----:B------:R-:W4:Y:S01]  /*0510*/  @P3 LDG.E R22, desc[UR4][R10.64+0x4c] ;  /* 0x00004c040a163981 */ /* 0x000f22000c1e1900 */
[----:B------:R-:W-:-:S04]  /*0520*/  @P3 LOP3.LUT R15, R15, R28, RZ, 0x3c, !PT ;  /* 0x0000001c0f0f3212 */ /* 0x000fc800078e3cff */
[----:B------:R-:W-:Y:S02]  /*0530*/  @P4 LOP3.LUT R15, R15, R26, RZ, 0x3c, !PT ;  /* 0x0000001a0f0f4212 */ /* 0x000fe400078e3cff */
[----:B------:R-:W-:Y:S01]  /*0540*/  @P1 LOP3.LUT R2, R2, R21, RZ, 0x3c, !PT ;  /* 0x0000001502021212 */ /* 0x000fe200078e3cff */
[----:B------:R-:W4:Y:S04]  /*0550*/  @P5 LDG.E R26, desc[UR4][R10.64+0x64] ;  /* 0x000064040a1a5981 */ /* 0x000f28000c1e1900 */
[----:B------:R-:W4:Y:S01]  /*0560*/  @P3 LDG.E R21, desc[UR4][R10.64+0x40] ;  /* 0x000040040a153981 */ /* 0x000f22000c1e1900 */
[----:B------:R-:W-:Y:S02]  /*0570*/  @P2 LOP3.LUT R4, R4, R23, RZ, 0x3c, !PT ;  /* 0x0000001704042212 */ /* 0x000fe400078e3cff */
[----:B------:R-:W-:Y:S01]  /*0580*/  @P2 LOP3.LUT R2, R2, R25, RZ, 0x3c, !PT ;  /* 0x0000001902022212 */ /* 0x000fe200078e3cff */
[----:B------:R-:W4:Y:S04]  /*0590*/  @P3 LDG.E R23, desc[UR4][R10.64+0x48] ;  /* 0x000048040a173981 */ /* 0x000f28000c1e1900 */
[----:B------:R-:W4:Y:S01]  /*05a0*/  @P4 LDG.E R25, desc[UR4][R10.64+0x54] ;  /* 0x000054040a194981 */ /* 0x000f22000c1e1900 */
[----:B--2---:R-:W-:-:S03]  /*05b0*/  @P1 LOP3.LUT R5, R5, R18, RZ, 0x3c, !PT ;  /* 0x0000001205051212 */ /* 0x004fc600078e3cff */
[----:B------:R-:W2:Y:S01]  /*05c0*/  @P3 LDG.E R18, desc[UR4][R10.64+0x44] ;  /* 0x000044040a123981 */ /* 0x000ea2000c1e1900 */
[----:B---3--:R-:W-:-:S03]  /*05d0*/  @P2 LOP3.LUT R5, R5, R20, RZ, 0x3c, !PT ;  /* 0x0000001405052212 */ /* 0x008fc600078e3cff */
[----:B------:R-:W3:Y:S01]  /*05e0*/  @P4 LDG.E R20, desc[UR4][R10.64+0x58] ;  /* 0x000058040a144981 */ /* 0x000ee2000c1e1900 */
[----:B----4-:R-:W-:-:S03]  /*05f0*/  @P3 LOP3.LUT R3, R3, R22, RZ, 0x3c, !PT ;  /* 0x0000001603033212 */ /* 0x010fc600078e3cff */
[----:B------:R-:W4:Y:S01]  /*0600*/  @P4 LDG.E R22, desc[UR4][R10.64+0x60] ;  /* 0x000060040a164981 */ /* 0x000f22000c1e1900 */
[----:B------:R-:W-:Y:S02]  /*0610*/  LOP3.LUT P0, RZ, R24, 0x80, RZ, 0xc0, !PT ;  /* 0x0000008018ff7812 */ /* 0x000fe4000780c0ff */
[----:B------:R-:W-:Y:S02]  /*0620*/  @P5 LOP3.LUT R15, R15, R26, RZ, 0x3c, !PT ;  /* 0x0000001a0f0f5212 */ /* 0x000fe400078e3cff */
[----:B------:R-:W4:Y:S01]  /*0630*/  @P6 LDG.E R26, desc[UR4][R10.64+0x78] ;  /* 0x000078040a1a6981 */ /* 0x000f22000c1e1900 */
[----:B------:R-:W-:-:S03]  /*0640*/  @P3 LOP3.LUT R4, R4, R21, RZ, 0x3c, !PT ;  /* 0x0000001504043212 */ /* 0x000fc600078e3cff */
[----:B------:R-:W4:Y:S01]  /*0650*/  @P4 LDG.E R21, desc[UR4][R10.64+0x5c] ;  /* 0x00005c040a154981 */ /* 0x000f22000c1e1900 */
[----:B------:R-:W-:-:S03]  /*0660*/  @P3 LOP3.LUT R2, R2, R23, RZ, 0x3c, !PT ;  /* 0x0000001702023212 */ /* 0x000fc600078e3cff */
[----:B------:R-:W4:Y:S01]  /*0670*/  @P5 LDG.E R23, desc[UR4][R10.64+0x68] ;  /* 0x000068040a175981 */ /* 0x000f22000c1e1900 */
[----:B------:R-:W-:-:S03]  /*0680*/  @P4 LOP3.LUT R4, R4, R25, RZ, 0x3c, !PT ;  /* 0x0000001904044212 */ /* 0x000fc600078e3cff */
[----:B------:R-:W4:Y:S01]  /*0690*/  @P5 LDG.E R25, desc[UR4][R10.64+0x70] ;  /* 0x000070040a195981 */ /* 0x000f22000c1e1900 */
[----:B--2---:R-:W-:-:S03]  /*06a0*/  @P3 LOP3.LUT R5, R5, R18, RZ, 0x3c, !PT ;  /* 0x0000001205053212 */ /* 0x004fc600078e3cff */
[----:B------:R-:W2:Y:S01]  /*06b0*/  @P5 LDG.E R18, desc[UR4][R10.64+0x6c] ;  /* 0x00006c040a125981 */ /* 0x000ea2000c1e1900 */
[----:B---3--:R-:W-:-:S03]  /*06c0*/  @P4 LOP3.LUT R5, R5, R20, RZ, 0x3c, !PT ;  /* 0x0000001405054212 */ /* 0x008fc600078e3cff */
[----:B------:R-:W3:Y:S01]  /*06d0*/  @P5 LDG.E R20, desc[UR4][R10.64+0x74] ;  /* 0x000074040a145981 */ /* 0x000ee2000c1e1900 */
[----:B----4-:R-:W-:-:S03]  /*06e0*/  @P4 LOP3.LUT R3, R3, R22, RZ, 0x3c, !PT ;  /* 0x0000001603034212 */ /* 0x010fc600078e3cff */
[----:B------:R-:W4:Y:S01]  /*06f0*/  @P0 LDG.E R22, desc[UR4][R10.64+0x8c] ;  /* 0x00008c040a160981 */ /* 0x000f22000c1e1900 */
[----:B------:R-:W-:-:S03]  /*0700*/  @P6 LOP3.LUT R15, R15, R26, RZ, 0x3c, !PT ;  /* 0x0000001a0f0f6212 */ /* 0x000fc600078e3cff */
        /* <DEDUP_REMOVED lines=13> */
[----:B------:R-:W-:Y:S02]  /*07e0*/  @P6 LOP3.LUT R4, R4, R27, RZ, 0x3c, !PT ;  /* 0x0000001b04046212 */ /* 0x000fe400078e3cff */
[----:B------:R-:W-:Y:S02]  /*07f0*/  @P6 LOP3.LUT R2, R2, R21, RZ, 0x3c, !PT ;  /* 0x0000001502026212 */ /* 0x000fe400078e3cff */
[----:B------:R-:W-:Y:S02]  /*0800*/  @P0 LOP3.LUT R4, R4, R23, RZ, 0x3c, !PT ;  /* 0x0000001704040212 */ /* 0x000fe400078e3cff */
[----:B------:R-:W-:Y:S02]  /*0810*/  @P0 LOP3.LUT R2, R2, R25, RZ, 0x3c, !PT ;  /* 0x0000001902020212 */ /* 0x000fe400078e3cff */
[----:B--2---:R-:W-:Y:S02]  /*0820*/  @P6 LOP3.LUT R5, R5, R18, RZ, 0x3c, !PT ;  /* 0x0000001205056212 */ /* 0x004fe400078e3cff */
[----:B---3--:R-:W-:-:S02]  /*0830*/  @P6 LOP3.LUT R3, R3, R20, RZ, 0x3c, !PT ;  /* 0x0000001403036212 */ /* 0x008fc400078e3cff */
[----:B----4-:R-:W-:Y:S02]  /*0840*/  @P0 LOP3.LUT R5, R5, R22, RZ, 0x3c, !PT ;  /* 0x0000001605050212 */ /* 0x010fe400078e3cff */
[----:B------:R-:W-:Y:S02]  /*0850*/  @P0 LOP3.LUT R3, R3, R26, RZ, 0x3c, !PT ;  /* 0x0000001a03030212 */ /* 0x000fe400078e3cff */
[----:B------:R-:W-:-:S13]  /*0860*/  R2P PR, R24.B1, 0x7f ;  /* 0x0000007f18007804 */ /* 0x000fda0000001000 */
[----:B------:R-:W2:Y:S04]  /*0870*/  @P0 LDG.E R18, desc[UR4][R10.64+0xa0] ;  /* 0x0000a0040a120981 */ /* 0x000ea8000c1e1900 */
[----:B------:R-:W3:Y:S04]  /*0880*/  @P1 LDG.E R22, desc[UR4][R10.64+0xb4] ;  /* 0x0000b4040a161981 */ /* 0x000ee8000c1e1900 */
[----:B------:R-:W4:Y:S04]  /*0890*/  @P2 LDG.E R26, desc[UR4][R10.64+0xc8] ;  /* 0x0000c8040a1a2981 */ /* 0x000f28000c1e1900 */
[----:B------:R-:W4:Y:S04]  /*08a0*/  @P3 LDG.E R28, desc[UR4][R10.64+0xdc] ;  /* 0x0000dc040a1c3981 */ /* 0x000f28000c1e1900 */
[----:B------:R-:W4:Y:S04]  /*08b0*/  @P0 LDG.E R23, desc[UR4][R10.64+0xa4] ;  /* 0x0000a4040a170981 */ /* 0x000f28000c1e1900 */
[----:B------:R-:W4:Y:S04]  /*08c0*/  @P0 LDG.E R20, desc[UR4][R10.64+0xa8] ;  /* 0x0000a8040a140981 */ /* 0x000f28000c1e1900 */
[----:B------:R-:W4:Y:S04]  /*08d0*/  @P4 LDG.E R25, desc[UR4][R10.64+0xf0] ;  /* 0x0000f0040a194981 */ /* 0x000f28000c1e1900 */
        /* <DEDUP_REMOVED lines=21> */
[----:B------:R-:W-:Y:S02]  /*0a30*/  LOP3.LUT P0, RZ, R24, 0x8000, RZ, 0xc0, !PT ;  /* 0x0000800018ff7812 */ /* 0x000fe4000780c0ff */
[----:B----4-:R-:W-:Y:S01]  /*0a40*/  @P5 LOP3.LUT R15, R15, R26, RZ, 0x3c, !PT ;  /* 0x0000001a0f0f5212 */ /* 0x010fe200078e3cff */
[----:B------:R-:W4:Y:S04]  /*0a50*/  @P3 LDG.E R24, desc[UR4][R10.64+0xe4] ;  /* 0x0000e4040a183981 */ /* 0x000f28000c1e1900 */
[----:B------:R-:W2:Y:S01]  /*0a60*/  @P6 LDG.E R26, desc[UR4][R10.64+0x118] ;  /* 0x000118040a1a6981 */ /* 0x000ea2000c1e1900 */
        /* <DEDUP_REMOVED lines=8> */
[----:B---3--:R-:W-:-:S03]  /*0af0*/  @P2 LOP3.LUT R3, R3, R22, RZ, 0x3c, !PT ;  /* 0x0000001603032212 */ /* 0x008fc600078e3cff */
[----:B------:R-:W3:Y:S01]  /*0b00*/  @P4 LDG.E R22, desc[UR4][R10.64+0x100] ;  /* 0x000100040a164981 */ /* 0x000ee2000c1e1900 */
[----:B--2---:R-:W-:-:S03]  /*0b10*/  @P6 LOP3.LUT R15, R15, R26, RZ, 0x3c, !PT ;  /* 0x0000001a0f0f6212 */ /* 0x004fc600078e3cff */
[----:B------:R-:W2:Y:S01]  /*0b20*/  @P0 LDG.E R26, desc[UR4][R10.64+0x12c] ;  /* 0x00012c040a1a0981 */ /* 0x000ea2000c1e1900 */
[----:B----4-:R-:W-:-:S03]  /*0b30*/  @P2 LOP3.LUT R2, R2, R23, RZ, 0x3c, !PT ;  /* 0x0000001702022212 */ /* 0x010fc600078e3cff */
[----:B------:R-:W4:Y:S01]  /*0b40*/  @P4 LDG.E R23, desc[UR4][R10.64+0xfc] ;  /* 0x0000fc040a174981 */ /* 0x000f22000c1e1900 */
[----:B------:R-:W-:-:S03]  /*0b50*/  @P2 LOP3.LUT R5, R5, R20, RZ, 0x3c, !PT ;  /* 0x0000001405052212 */ /* 0x000fc600078e3cff */
[----:B------:R-:W4:Y:S01]  /*0b60*/  @P4 LDG.E R20, desc[UR4][R10.64+0xf8] ;  /* 0x0000f8040a144981 */ /* 0x000f22000c1e1900 */
[----:B------:R-:W-:Y:S02]  /*0b70*/  @P3 LOP3.LUT R2, R2, R27, RZ, 0x3c, !PT ;  /* 0x0000001b02023212 */ /* 0x000fe400078e3cff */
[----:B------:R-:W-:Y:S01]  /*0b80*/  @P3 LOP3.LUT R4, R4, R25, RZ, 0x3c, !PT ;  /* 0x0000001904043212 */ /* 0x000fe200078e3cff */
[----:B------:R-:W4:Y:S01]  /*0b90*/  @P5 LDG.E R27, desc[UR4][R10.64+0x110] ;  /* 0x000110040a1b5981 */ /* 0x000f22000c1e1900 */
[----:B------:R-:W-:-:S03]  /*0ba0*/  @P3 LOP3.LUT R5, R5, R24, RZ, 0x3c, !PT ;  /* 0x0000001805053212 */ /* 0x000fc600078e3cff */
[----:B------:R-:W4:Y:S04]  /*0bb0*/  @P5 LDG.E R25, desc[UR4][R10.64+0x108] ;  /* 0x000108040a195981 */ /* 0x000f28000c1e1900 */
        /* <DEDUP_REMOVED lines=19> */
[----:B------:R-:W-:-:S05]  /*0cf0*/  VIADD R19, R19, 0x10 ;  /* 0x0000001013137836 */ /* 0x000fca0000000000 */
[----:B------:R-:W-:Y:S02]  /*0d00*/  ISETP.NE.AND P1, PT, R19, 0x20, PT ;  /* 0x000000201300780c */ /* 0x000fe40003f25270 */
[----:B------:R-:W-:Y:S02]  /*0d10*/  @P5 LOP3.LUT R3, R3, R18, RZ, 0x3c, !PT ;  /* 0x0000001203035212 */ /* 0x000fe400078e3cff */
[----:B------:R-:W-:Y:S02]  /*0d20*/  @P6 LOP3.LUT R4, R4, R21, RZ, 0x3c, !PT ;  /* 0x0000001504046212 */ /* 0x000fe400078e3cff */
[----:B---3--:R-:W-:-:S04]  /*0d30*/  @P6 LOP3.LUT R3, R3, R22, RZ, 0x3c, !PT ;  /* 0x0000001603036212 */ /* 0x008fc800078e3cff */
[----:B--2---:R-:W-:Y:S02]  /*0d40*/  @P0 LOP3.LUT R3, R3, R26, RZ, 0x3c, !PT ;  /* 0x0000001a03030212 */ /* 0x004fe400078e3cff */
[----:B----4-:R-:W-:Y:S02]  /*0d50*/  @P6 LOP3.LUT R2, R2, R23, RZ, 0x3c, !PT ;  /* 0x0000001702026212 */ /* 0x010fe400078e3cff */
[----:B------:R-:W-:Y:S02]  /*0d60*/  @P6 LOP3.LUT R5, R5, R20, RZ, 0x3c, !PT ;  /* 0x0000001405056212 */ /* 0x000fe400078e3cff */
[----:B------:R-:W-:Y:S02]  /*0d70*/  @P0 LOP3.LUT R2, R2, R27, RZ, 0x3c, !PT ;  /* 0x0000001b02020212 */ /* 0x000fe400078e3cff */
[----:B------:R-:W-:Y:S02]  /*0d80*/  @P0 LOP3.LUT R4, R4, R25, RZ, 0x3c, !PT ;  /* 0x0000001904040212 */ /* 0x000fe400078e3cff */
[----:B------:R-:W-:Y:S01]  /*0d90*/  @P0 LOP3.LUT R5, R5, R24, RZ, 0x3c, !PT ;  /* 0x0000001805050212 */ /* 0x000fe200078e3cff */
[----:B------:R-:W-:Y:S06]  /*0da0*/  @P1 BRA `(.L_x_9) ;  /* 0xfffffff400481947 */ /* 0x000fec000383ffff */
[----:B------:R-:W-:-:S05]  /*0db0*/  VIADD R17, R17, 0x1 ;  /* 0x0000000111117836 */ /* 0x000fca0000000000 */
[----:B------:R-:W-:-:S13]  /*0dc0*/  ISETP.NE.AND P0, PT, R17, 0x5, PT ;  /* 0x000000051100780c */ /* 0x000fda0003f05270 */
[----:B------:R-:W-:Y:S05]  /*0dd0*/  @P0 BRA `(.L_x_10) ;  /* 0xfffffff400300947 */ /* 0x000fea000383ffff */
[----:B------:R1:W-:Y:S01]  /*0de0*/  STG.E.64 desc[UR4][R6.64+0x8], R4 ;  /* 0x0000080406007986 */ /* 0x0003e2000c101b04 */
[----:B------:R-:W-:Y:S01]  /*0df0*/  VIADD R14, R14, 0x1 ;  /* 0x000000010e0e7836 */ /* 0x000fe20000000000 */
[----:B------:R-:W-:Y:S02]  /*0e00*/  LOP3.LUT R11, R13, 0x3, RZ, 0xc0, !PT ;  /* 0x000000030d0b7812 */ /* 0x000fe400078ec0ff */
[----:B------:R1:W-:Y:S02]  /*0e10*/  STG.E.64 desc[UR4][R6.64+0x10], R2 ;  /* 0x0000100206007986 */ /* 0x0003e4000c101b04 */
[----:B------:R-:W-:Y:S02]  /*0e20*/  ISETP.GE.U32.AND P0, PT, R14, R11, PT ;  /* 0x0000000b0e00720c */ /* 0x000fe40003f06070 */
[----:B------:R1:W-:Y:S11]  /*0e30*/  STG.E desc[UR4][R6.64+0x4], R15 ;  /* 0x0000040f06007986 */ /* 0x0003f6000c101904 */
[----:B------:R-:W-:Y:S05]  /*0e40*/  @!P0 BRA `(.L_x_11) ;  /* 0xfffffff400048947 */ /* 0x000fea000383ffff */
.L_x_8:
[----:B------:R-:W-:Y:S05]  /*0e50*/  BSYNC.RECONVERGENT B1 ;  /* 0x0000000000017941 */ /* 0x000fea0003800200 */
.L_x_7:
[C---:B------:R-:W-:Y:S01]  /*0e60*/  ISETP.GT.U32.AND P0, PT, R13.reuse, 0x3, PT ;  /* 0x000000030d00780c */ /* 0x040fe20003f04070 */
[----:B------:R-:W-:Y:S01]  /*0e70*/  VIADD R12, R12, 0x1 ;  /* 0x000000010c0c7836 */ /* 0x000fe20000000000 */
[--C-:B------:R-:W-:Y:S02]  /*0e80*/  SHF.R.U64 R13, R13, 0x2, R0.reuse ;  /* 0x000000020d0d7819 */ /* 0x100fe40000001200 */
[----:B------:R-:W-:Y:S02]  /*0e90*/  ISETP.GT.U32.AND.EX P0, PT, R0, RZ, PT, P0 ;  /* 0x000000ff0000720c */ /* 0x000fe40003f04100 */
[----:B------:R-:W-:-:S11]  /*0ea0*/  SHF.R.U32.HI R0, RZ, 0x2, R0 ;  /* 0x00000002ff007819 */ /* 0x000fd60000011600 */
[----:B------:R-:W-:Y:S05]  /*0eb0*/  @P0 BRA `(.L_x_12) ;  /* 0xfffffff000c80947 */ /* 0x000fea000383ffff */
.L_x_6:
[----:B------:R-:W-:Y:S05]  /*0ec0*/  BSYNC.RECONVERGENT B0 ;  /* 0x0000000000007941 */ /* 0x000fea0003800200 */
.L_x_5:
[----:B------:R-:W-:Y:S04]  /*0ed0*/  STG.E.64 desc[UR4][R6.64+0x18], RZ ;  /* 0x000018ff06007986 */ /* 0x000fe8000c101b04 */
[----:B------:R-:W-:Y:S04]  /*0ee0*/  STG.E desc[UR4][R6.64+0x20], RZ ;  /* 0x000020ff06007986 */ /* 0x000fe8000c101904 */
[----:B------:R-:W-:Y:S01]  /*0ef0*/  STG.E.64 desc[UR4][R6.64+0x28], RZ ;  /* 0x000028ff06007986 */ /* 0x000fe2000c101b04 */
[----:B------:R-:W-:Y:S05]  /*0f00*/  EXIT ;  /* 0x000000000000794d */ /* 0x000fea0003800000 */
.L_x_13:
        /* <DEDUP_REMOVED lines=15> */
.L_x_16:


//--------------------- .nv.global.init           --------------------------
	.section	.nv.global.init,"aw",@progbits
	.align	4
.nv.global.init:
	.type		mrg32k3aM1SubSeq,@object
	.size		mrg32k3aM1SubSeq,(mrg32k3aM2SubSeq - mrg32k3aM1SubSeq)
mrg32k3aM1SubSeq:
        /*0000*/ 	.byte	0x0b, 0xcc, 0xee, 0x04, 0x73, 0x29, 0x8b, 0x6f, 0xf6, 0x53, 0x03, 0xf6, 0x23, 0xf6, 0xea, 0xda
        /* <DEDUP_REMOVED lines=125> */
	.type		mrg32k3aM2SubSeq,@object
	.size		mrg32k3aM2SubSeq,(mrg32k3aM1 - mrg32k3aM2SubSeq)
mrg32k3aM2SubSeq:
        /* <DEDUP_REMOVED lines=126> */
	.type		mrg32k3aM1,@object
	.size		mrg32k3aM1,(mrg32k3aM1Seq - mrg32k3aM1)
mrg32k3aM1:
        /* <DEDUP_REMOVED lines=144> */
	.type		mrg32k3aM1Seq,@object
	.size		mrg32k3aM1Seq,(mrg32k3aM2 - mrg32k3aM1Seq)
mrg32k3aM1Seq:
        /* <DEDUP_REMOVED lines=144> */
	.type		mrg32k3aM2,@object
	.size		mrg32k3aM2,(mrg32k3aM2Seq - mrg32k3aM2)
mrg32k3aM2:
        /* <DEDUP_REMOVED lines=144> */
	.type		mrg32k3aM2Seq,@object
	.size		mrg32k3aM2Seq,(precalc_xorwow_matrix - mrg32k3aM2Seq)
mrg32k3aM2Seq:
        /* <DEDUP_REMOVED lines=144> */
	.type		precalc_xorwow_matrix,@object
	.size		precalc_xorwow_matrix,(precalc_xorwow_offset_matrix - precalc_xorwow_matrix)
precalc_xorwow_matrix:
        /* <DEDUP_REMOVED lines=6400> */
	.type		precalc_xorwow_offset_matrix,@object
	.size		precalc_xorwow_offset_matrix,(.L_1 - precalc_xorwow_offset_matrix)
precalc_xorwow_offset_matrix:
        /* <DEDUP_REMOVED lines=6400> */
.L_1:


//--------------------- .nv.shared.reserved.0     --------------------------
	.section	.nv.shared.reserved.0,"aw",@nobits
	.weak		__nv_reservedSMEM_offset_0_alias
	.size		__nv_reservedSMEM_offset_0_alias, 0, 64
	.other		__nv_reservedSMEM_offset_0_alias,@"STO_CUDA_RESERVED_SHARED STV_DEFAULT"
__nv_reservedSMEM_offset_0_alias:
	.zero		0
	.zero		64


//--------------------- .nv.global                --------------------------
	.section	.nv.global,"aw",@nobits
.nv.global:
	.type		_ZN34_INTERNAL_c769e348_4_k_cu_d53376cd6thrust24THRUST_300001_SM_1000_NS3seqE,@object
	.size		_ZN34_INTERNAL_c769e348_4_k_cu_d53376cd6thrust24THRUST_300001_SM_1000_NS3seqE,(_ZN34_INTERNAL_c769e348_4_k_cu_d53376cd4cuda3std3__48in_placeE - _ZN34_INTERNAL_c769e348_4_k_cu_d53376cd6thrust24THRUST_300001_SM_1000_NS3seqE)
_ZN34_INTERNAL_c769e348_4_k_cu_d53376cd6thrust24THRUST_300001_SM_1000_NS3seqE:
	.zero		1
	.type		_ZN34_INTERNAL_c769e348_4_k_cu_d53376cd4cuda3std3__48in_placeE,@object
	.size		_ZN34_INTERNAL_c769e348_4_k_cu_d53376cd4cuda3std3__48in_placeE,(_ZN34_INTERNAL_c769e348_4_k_cu_d53376cd4cuda3std6ranges3__45__cpo4sizeE - _ZN34_INTERNAL_c769e348_4_k_cu_d53376cd4cuda3std3__48in_placeE)
_ZN34_INTERNAL_c769e348_4_k_cu_d53376cd4cuda3std3__48in_placeE:
	.zero		1
	.type		_ZN34_INTERNAL_c769e348_4_k_cu_d53376cd4cuda3std6ranges3__45__cpo4sizeE,@object
	.size		_ZN34_INTERNAL_c769e348_4_k_cu_d53376cd4cuda3std6ranges3__45__cpo4sizeE,(_ZN34_INTERNAL_c769e348_4_k_cu_d53376cd6thrust24THRUST_300001_SM_1000_NS12placeholders2_3E - _ZN34_INTERNAL_c769e348_4_k_cu_d53376cd4cuda3std6ranges3__45__cpo4sizeE)
_ZN34_INTERNAL_c769e348_4_k_cu_d53376cd4cuda3std6ranges3__45__cpo4sizeE:
	.zero		1
	.type		_ZN34_INTERNAL_c769e348_4_k_cu_d53376cd6thrust24THRUST_300001_SM_1000_NS12placeholders2_3E,@object
	.size		_ZN34_INTERNAL_c769e348_4_k_cu_d53376cd6thrust24THRUST_300001_SM_1000_NS12placeholders2_3E,(_ZN34_INTERNAL_c769e348_4_k_cu_d53376cd4cuda3std3__45__cpo6cbeginE - _ZN34_INTERNAL_c769e348_4_k_cu_d53376cd6thrust24THRUST_300001_SM_1000_NS12placeholders2_3E)
_ZN34_INTERNAL_c769e348_4_k_cu_d53376cd6thrust24THRUST_300001_SM_1000_NS12placeholders2_3E:
	.zero		1
	.type		_ZN34_INTERNAL_c769e348_4_k_cu_d53376cd4cuda3std3__45__cpo6cbeginE,@object
	.size		_ZN34_INTERNAL_c769e348_4_k_cu_d53376cd4cuda3std3__45__cpo6cbeginE,(_ZN34_INTERNAL_c769e348_4_k_cu_d53376cd4cuda3std6ranges3__45__cpo6cbeginE - _ZN34_INTERNAL_c769e348_4_k_cu_d53376cd4cuda3std3__45__cpo6cbeginE)
_ZN34_INTERNAL_c769e348_4_k_cu_d53376cd4cuda3std3__45__cpo6cbeginE:
	.zero		1
	.type		_ZN34_INTERNAL_c769e348_4_k_cu_d53376cd4cuda3std6ranges3__45__cpo6cbeginE,@object
	.size		_ZN34_INTERNAL_c769e348_4_k_cu_d53376cd4cuda3std6ranges3__45__cpo6cbeginE,(_ZN34_INTERNAL_c769e348_4_k_cu_d53376cd6thrust24THRUST_300001_SM_1000_NS12placeholders2_7E - _ZN34_INTERNAL_c769e348_4_k_cu_d53376cd4cuda3std6ranges3__45__cpo6cbeginE)
_ZN34_INTERNAL_c769e348_4_k_cu_d53376cd4cuda3std6ranges3__45__cpo6cbeginE:
	.zero		1
	.type		_ZN34_INTERNAL_c769e348_4_k_cu_d53376cd6thrust24THRUST_300001_SM_1000_NS12placeholders2_7E,@object
	.size		_ZN34_INTERNAL_c769e348_4_k_cu_d53376cd6thrust24THRUST_300001_SM_1000_NS12placeholders2_7E,(_ZN34_INTERNAL_c769e348_4_k_cu_d53376cd4cuda3std3__45__cpo7crbeginE - _ZN34_INTERNAL_c769e348_4_k_cu_d53376cd6thrust24THRUST_300001_SM_1000_NS12placeholders2_7E)
_ZN34_INTERNAL_c769e348_4_k_cu_d53376cd6thrust24THRUST_300001_SM_1000_NS12placeholders2_7E:
	.zero		1
	.type		_ZN34_INTERNAL_c769e348_4_k_cu_d53376cd4cuda3std3__45__cpo7crbeginE,@object
	.size		_ZN34_INTERNAL_c769e348_4_k_cu_d53376cd4cuda3std3__45__cpo7crbeginE,(_ZN34_INTERNAL_c769e348_4_k_cu_d53376cd4cuda3std6ranges3__45__cpo4nextE - _ZN34_INTERNAL_c769e348_4_k_cu_d53376cd4cuda3std3__45__cpo7crbeginE)
_ZN34_INTERNAL_c769e348_4_k_cu_d53376cd4cuda3std3__45__cpo7crbeginE:
	.zero		1
	.type		_ZN34_INTERNAL_c769e348_4_k_cu_d53376cd4cuda3std6ranges3__45__cpo4nextE,@object
	.size		_ZN34_INTERNAL_c769e348_4_k_cu_d53376cd4cuda3std6ranges3__45__cpo4nextE,(_ZN34_INTERNAL_c769e348_4_k_cu_d53376cd4cuda3std6ranges3__45__cpo4swapE - _ZN34_INTERNAL_c769e348_4_k_cu_d53376cd4cuda3std6ranges3__45__cpo4nextE)
_ZN34_INTERNAL_c769e348_4_k_cu_d53376cd4cuda3std6ranges3__45__cpo4nextE:
	.zero		1
	.type		_ZN34_INTERNAL_c769e348_4_k_cu_d53376cd4cuda3std6ranges3__45__cpo4swapE,@object
	.size		_ZN34_INTERNAL_c769e348_4_k_cu_d53376cd4cuda3std6ranges3__45__cpo4swapE,(_ZN34_INTERNAL_c769e348_4_k_cu_d53376cd6thrust24THRUST_300001_SM_1000_NS8cuda_cub10par_nosyncE - _ZN34_INTERNAL_c769e348_4_k_cu_d53376cd4cuda3std6ranges3__45__cpo4swapE)
_ZN34_INTERNAL_c769e348_4_k_cu_d53376cd4cuda3std6ranges3__45__cpo4swapE:
	.zero		1
	.type		_ZN34_INTERNAL_c769e348_4_k_cu_d53376cd6thrust24THRUST_300001_SM_1000_NS8cuda_cub10par_nosyncE,@object
	.size		_ZN34_INTERNAL_c769e348_4_k_cu_d53376cd6thrust24THRUST_300001_SM_1000_NS8cuda_cub10par_nosyncE,(_ZN34_INTERNAL_c769e348_4_k_cu_d53376cd6thrust24THRUST_300001_SM_1000_NS12placeholders2_9E - _ZN34_INTERNAL_c769e348_4_k_cu_d53376cd6thrust24THRUST_300001_SM_1000_NS8cuda_cub10par_nosyncE)
_ZN34_INTERNAL_c769e348_4_k_cu_d53376cd6thrust24THRUST_300001_SM_1000_NS8cuda_cub10par_nosyncE:
	.zero		1
	.type		_ZN34_INTERNAL_c769e348_4_k_cu_d53376cd6thrust24THRUST_300001_SM_1000_NS12placeholders2_9E,@object
	.size		_ZN34_INTERNAL_c769e348_4_k_cu_d53376cd6thrust24THRUST_300001_SM_1000_NS12placeholders2_9E,(_ZN34_INTERNAL_c769e348_4_k_cu_d53376cd4cuda3std3__436_GLOBAL__N__c769e348_4_k_cu_d53376cd6ignoreE - _ZN34_INTERNAL_c769e348_4_k_cu_d53376cd6thrust24THRUST_300001_SM_1000_NS12placeholders2_9E)
_ZN34_INTERNAL_c769e348_4_k_cu_d53376cd6thrust24THRUST_300001_SM_1000_NS12placeholders2_9E:
	.zero		1
	.type		_ZN34_INTERNAL_c769e348_4_k_cu_d53376cd4cuda3std3__436_GLOBAL__N__c769e348_4_k_cu_d53376cd6ignoreE,@object
	.size		_ZN34_INTERNAL_c769e348_4_k_cu_d53376cd4cuda3std3__436_GLOBAL__N__c769e348_4_k_cu_d53376cd6ignoreE,(_ZN34_INTERNAL_c769e348_4_k_cu_d53376cd4cuda3std6ranges3__45__cpo4dataE - _ZN34_INTERNAL_c769e348_4_k_cu_d53376cd4cuda3std3__436_GLOBAL__N__c769e348_4_k_cu_d53376cd6ignoreE)
_ZN34_INTERNAL_c769e348_4_k_cu_d53376cd4cuda3std3__436_GLOBAL__N__c769e348_4_k_cu_d53376cd6ignoreE:
	.zero		1
	.type		_ZN34_INTERNAL_c769e348_4_k_cu_d53376cd4cuda3std6ranges3__45__cpo4dataE,@object
	.size		_ZN34_INTERNAL_c769e348_4_k_cu_d53376cd4cuda3std6ranges3__45__cpo4dataE,(_ZN34_INTERNAL_c769e348_4_k_cu_d53376cd6thrust24THRUST_300001_SM_1000_NS12placeholders2_1E - _ZN34_INTERNAL_c769e348_4_k_cu_d53376cd4cuda3std6ranges3__45__cpo4dataE)
_ZN34_INTERNAL_c769e348_4_k_cu_d53376cd4cuda3std6ranges3__45__cpo4dataE:
	.zero		1
	.type		_ZN34_INTERNAL_c769e348_4_k_cu_d53376cd6thrust24THRUST_300001_SM_1000_NS12placeholders2_1E,@object
	.size		_ZN34_INTERNAL_c769e348_4_k_cu_d53376cd6thrust24THRUST_300001_SM_1000_NS12placeholders2_1E,(_ZN34_INTERNAL_c769e348_4_k_cu_d53376cd4cuda3std3__45__cpo5beginE - _ZN34_INTERNAL_c769e348_4_k_cu_d53376cd6thrust24THRUST_300001_SM_1000_NS12placeholders2_1E)
_ZN34_INTERNAL_c769e348_4_k_cu_d53376cd6thrust24THRUST_300001_SM_1000_NS12placeholders2_1E:
	.zero		1
	.type		_ZN34_INTERNAL_c769e348_4_k_cu_d53376cd4cuda3std3__45__cpo5beginE,@object
	.size		_ZN34_INTERNAL_c769e348_4_k_cu_d53376cd4cuda3std3__45__cpo5beginE,(_ZN34_INTERNAL_c769e348_4_k_cu_d53376cd4cuda3std6ranges3__45__cpo5beginE - _ZN34_INTERNAL_c769e348_4_k_cu_d53376cd4cuda3std3__45__cpo5beginE)
_ZN34_INTERNAL_c769e348_4_k_cu_d53376cd4cuda3std3__45__cpo5beginE:
	.zero		1
	.type		_ZN34_INTERNAL_c769e348_4_k_cu_d53376cd4cuda3std6ranges3__45__cpo5beginE,@object
	.size		_ZN34_INTERNAL_c769e348_4_k_cu_d53376cd4cuda3std6ranges3__45__cpo5beginE,(_ZN34_INTERNAL_c769e348_4_k_cu_d53376cd6thrust24THRUST_300001_SM_1000_NS12placeholders2_5E - _ZN34_INTERNAL_c769e348_4_k_cu_d53376cd4cuda3std6ranges3__45__cpo5beginE)
_ZN34_INTERNAL_c769e348_4_k_cu_d53376cd4cuda3std6ranges3__45__cpo5beginE:
	.zero		1
	.type		_ZN34_INTERNAL_c769e348_4_k_cu_d53376cd6thrust24THRUST_300001_SM_1000_NS12placeholders2_5E,@object
	.size		_ZN34_INTERNAL_c769e348_4_k_cu_d53376cd6thrust24THRUST_300001_SM_1000_NS12placeholders2_5E,(_ZN34_INTERNAL_c769e348_4_k_cu_d53376cd4cuda3std3__45__cpo6rbeginE - _ZN34_INTERNAL_c769e348_4_k_cu_d53376cd6thrust24THRUST_300001_SM_1000_NS12placeholders2_5E)
_ZN34_INTERNAL_c769e348_4_k_cu_d53376cd6thrust24THRUST_300001_SM_1000_NS12placeholders2_5E:
	.zero		1
	.type		_ZN34_INTERNAL_c769e348_4_k_cu_d53376cd4cuda3std3__45__cpo6rbeginE,@object
	.size		_ZN34_INTERNAL_c769e348_4_k_cu_d53376cd4cuda3std3__45__cpo6rbeginE,(_ZN34_INTERNAL_c769e348_4_k_cu_d53376cd4cuda3std6ranges3__45__cpo7advanceE - _ZN34_INTERNAL_c769e348_4_k_cu_d53376cd4cuda3std3__45__cpo6rbeginE)
_ZN34_INTERNAL_c769e348_4_k_cu_d53376cd4cuda3std3__45__cpo6rbeginE:
	.zero		1
	.type		_ZN34_INTERNAL_c769e348_4_k_cu_d53376cd4cuda3std6ranges3__45__cpo7advanceE,@object
	.size		_ZN34_INTERNAL_c769e348_4_k_cu_d53376cd4cuda3std6ranges3__45__cpo7advanceE,(_ZN34_INTERNAL_c769e348_4_k_cu_d53376cd4cuda3std3__47nulloptE - _ZN34_INTERNAL_c769e348_4_k_cu_d53376cd4cuda3std6ranges3__45__cpo7advanceE)
_ZN34_INTERNAL_c769e348_4_k_cu_d53376cd4cuda3std6ranges3__45__cpo7advanceE:
	.zero		1
	.type		_ZN34_INTERNAL_c769e348_4_k_cu_d53376cd4cuda3std3__47nulloptE,@object
	.size		_ZN34_INTERNAL_c769e348_4_k_cu_d53376cd4cuda3std3__47nulloptE,(_ZN34_INTERNAL_c769e348_4_k_cu_d53376cd4cuda3std6ranges3__45__cpo8distanceE - _ZN34_INTERNAL_c769e348_4_k_cu_d53376cd4cuda3std3__47nulloptE)
_ZN34_INTERNAL_c769e348_4_k_cu_d53376cd4cuda3std3__47nulloptE:
	.zero		1
	.type		_ZN34_INTERNAL_c769e348_4_k_cu_d53376cd4cuda3std6ranges3__45__cpo8distanceE,@object
	.size		_ZN34_INTERNAL_c769e348_4_k_cu_d53376cd4cuda3std6ranges3__45__cpo8distanceE,(_ZN34_INTERNAL_c769e348_4_k_cu_d53376cd6thrust24THRUST_300001_SM_1000_NS12placeholders3_10E - _ZN34_INTERNAL_c769e348_4_k_cu_d53376cd4cuda3std6ranges3__45__cpo8distanceE)
_ZN34_INTERNAL_c769e348_4_k_cu_d53376cd4cuda3std6ranges3__45__cpo8distanceE:
	.zero		1
	.type		_ZN34_INTERNAL_c769e348_4_k_cu_d53376cd6thrust24THRUST_300001_SM_1000_NS12placeholders3_10E,@object
	.size		_ZN34_INTERNAL_c769e348_4_k_cu_d53376cd6thrust24THRUST_300001_SM_1000_NS12placeholders3_10E,(_ZN34_INTERNAL_c769e348_4_k_cu_d53376cd4cuda3std3__419piecewise_constructE - _ZN34_INTERNAL_c769e348_4_k_cu_d53376cd6thrust24THRUST_300001_SM_1000_NS12placeholders3_10E)
_ZN34_INTERNAL_c769e348_4_k_cu_d53376cd6thrust24THRUST_300001_SM_1000_NS12placeholders3_10E:
	.zero		1
	.type		_ZN34_INTERNAL_c769e348_4_k_cu_d53376cd4cuda3std3__419piecewise_constructE,@object
	.size		_ZN34_INTERNAL_c769e348_4_k_cu_d53376cd4cuda3std3__419piecewise_constructE,(_ZN34_INTERNAL_c769e348_4_k_cu_d53376cd4cuda3std6ranges3__45__cpo5cdataE - _ZN34_INTERNAL_c769e348_4_k_cu_d53376cd4cuda3std3__419piecewise_constructE)
_ZN34_INTERNAL_c769e348_4_k_cu_d53376cd4cuda3std3__419piecewise_constructE:
	.zero		1
	.type		_ZN34_INTERNAL_c769e348_4_k_cu_d53376cd4cuda3std6ranges3__45__cpo5cdataE,@object
	.size		_ZN34_INTERNAL_c769e348_4_k_cu_d53376cd4cuda3std6ranges3__45__cpo5cdataE,(_ZN34_INTERNAL_c769e348_4_k_cu_d53376cd6thrust24THRUST_300001_SM_1000_NS12placeholders2_2E - _ZN34_INTERNAL_c769e348_4_k_cu_d53376cd4cuda3std6ranges3__45__cpo5cdataE)
_ZN34_INTERNAL_c769e348_4_k_cu_d53376cd4cuda3std6ranges3__45__cpo5cdataE:
	.zero		1
	.type		_ZN34_INTERNAL_c769e348_4_k_cu_d53376cd6thrust24THRUST_300001_SM_1000_NS12placeholders2_2E,@object
	.size		_ZN34_INTERNAL_c769e348_4_k_cu_d53376cd6thrust24THRUST_300001_SM_1000_NS12placeholders2_2E,(_ZN34_INTERNAL_c769e348_4_k_cu_d53376cd4cuda3std3__45__cpo3endE - _ZN34_INTERNAL_c769e348_4_k_cu_d53376cd6thrust24THRUST_300001_SM_1000_NS12placeholders2_2E)
_ZN34_INTERNAL_c769e348_4_k_cu_d53376cd6thrust24THRUST_300001_SM_1000_NS12placeholders2_2E:
	.zero		1
	.type		_ZN34_INTERNAL_c769e348_4_k_cu_d53376cd4cuda3std3__45__cpo3endE,@object
	.size		_ZN34_INTERNAL_c769e348_4_k_cu_d53376cd4cuda3std3__45__cpo3endE,(_ZN34_INTERNAL_c769e348_4_k_cu_d53376cd4cuda3std6ranges3__45__cpo3endE - _ZN34_INTERNAL_c769e348_4_k_cu_d53376cd4cuda3std3__45__cpo3endE)
_ZN34_INTERNAL_c769e348_4_k_cu_d53376cd4cuda3std3__45__cpo3endE:
	.zero		1
	.type		_ZN34_INTERNAL_c769e348_4_k_cu_d53376cd4cuda3std6ranges3__45__cpo3endE,@object
	.size		_ZN34_INTERNAL_c769e348_4_k_cu_d53376cd4cuda3std6ranges3__45__cpo3endE,(_ZN34_INTERNAL_c769e348_4_k_cu_d53376cd6thrust24THRUST_300001_SM_1000_NS12placeholders2_6E - _ZN34_INTERNAL_c769e348_4_k_cu_d53376cd4cuda3std6ranges3__45__cpo3endE)
_ZN34_INTERNAL_c769e348_4_k_cu_d53376cd4cuda3std6ranges3__45__cpo3endE:
	.zero		1
	.type		_ZN34_INTERNAL_c769e348_4_k_cu_d53376cd6thrust24THRUST_300001_SM_1000_NS12placeholders2_6E,@object
	.size		_ZN34_INTERNAL_c769e348_4_k_cu_d53376cd6thrust24THRUST_300001_SM_1000_NS12placeholders2_6E,(_ZN34_INTERNAL_c769e348_4_k_cu_d53376cd4cuda3std3__45__cpo4rendE - _ZN34_INTERNAL_c769e348_4_k_cu_d53376cd6thrust24THRUST_300001_SM_1000_NS12placeholders2_6E)
_ZN34_INTERNAL_c769e348_4_k_cu_d53376cd6thrust24THRUST_300001_SM_1000_NS12placeholders2_6E:
	.zero		1
	.type		_ZN34_INTERNAL_c769e348_4_k_cu_d53376cd4cuda3std3__45__cpo4rendE,@object
	.size		_ZN34_INTERNAL_c769e348_4_k_cu_d53376cd4cuda3std3__45__cpo4rendE,(_ZN34_INTERNAL_c769e348_4_k_cu_d53376cd4cuda3std6ranges3__45__cpo9iter_swapE - _ZN34_INTERNAL_c769e348_4_k_cu_d53376cd4cuda3std3__45__cpo4rendE)
_ZN34_INTERNAL_c769e348_4_k_cu_d53376cd4cuda3std3__45__cpo4rendE:
	.zero		1
	.type		_ZN34_INTERNAL_c769e348_4_k_cu_d53376cd4cuda3std6ranges3__45__cpo9iter_swapE,@object
	.size		_ZN34_INTERNAL_c769e348_4_k_cu_d53376cd4cuda3std6ranges3__45__cpo9iter_swapE,(_ZN34_INTERNAL_c769e348_4_k_cu_d53376cd4cuda3std3__48unexpectE - _ZN34_INTERNAL_c769e348_4_k_cu_d53376cd4cuda3std6ranges3__45__cpo9iter_swapE)
_ZN34_INTERNAL_c769e348_4_k_cu_d53376cd4cuda3std6ranges3__45__cpo9iter_swapE:
	.zero		1
	.type		_ZN34_INTERNAL_c769e348_4_k_cu_d53376cd4cuda3std3__48unexpectE,@object
	.size		_ZN34_INTERNAL_c769e348_4_k_cu_d53376cd4cuda3std3__48unexpectE,(_ZN34_INTERNAL_c769e348_4_k_cu_d53376cd6thrust24THRUST_300001_SM_1000_NS8cuda_cub3parE - _ZN34_INTERNAL_c769e348_4_k_cu_d53376cd4cuda3std3__48unexpectE)
_ZN34_INTERNAL_c769e348_4_k_cu_d53376cd4cuda3std3__48unexpectE:
	.zero		1
	.type		_ZN34_INTERNAL_c769e348_4_k_cu_d53376cd6thrust24THRUST_300001_SM_1000_NS8cuda_cub3parE,@object
	.size		_ZN34_INTERNAL_c769e348_4_k_cu_d53376cd6thrust24THRUST_300001_SM_1000_NS8cuda_cub3parE,(_ZN34_INTERNAL_c769e348_4_k_cu_d53376cd6thrust24THRUST_300001_SM_1000_NS12placeholders2_4E - _ZN34_INTERNAL_c769e348_4_k_cu_d53376cd6thrust24THRUST_300001_SM_1000_NS8cuda_cub3parE)
_ZN34_INTERNAL_c769e348_4_k_cu_d53376cd6thrust24THRUST_300001_SM_1000_NS8cuda_cub3parE:
	.zero		1
	.type		_ZN34_INTERNAL_c769e348_4_k_cu_d53376cd6thrust24THRUST_300001_SM_1000_NS12placeholders2_4E,@object
	.size		_ZN34_INTERNAL_c769e348_4_k_cu_d53376cd6thrust24THRUST_300001_SM_1000_NS12placeholders2_4E,(_ZN34_INTERNAL_c769e348_4_k_cu_d53376cd4cuda3std3__45__cpo4cendE - _ZN34_INTERNAL_c769e348_4_k_cu_d53376cd6thrust24THRUST_300001_SM_1000_NS12placeholders2_4E)
_ZN34_INTERNAL_c769e348_4_k_cu_d53376cd6thrust24THRUST_300001_SM_1000_NS12placeholders2_4E:
	.zero		1
	.type		_ZN34_INTERNAL_c769e348_4_k_cu_d53376cd4cuda3std3__45__cpo4cendE,@object
	.size		_ZN34_INTERNAL_c769e348_4_k_cu_d53376cd4cuda3std3__45__cpo4cendE,(_ZN34_INTERNAL_c769e348_4_k_cu_d53376cd4cuda3std6ranges3__45__cpo4cendE - _ZN34_INTERNAL_c769e348_4_k_cu_d53376cd4cuda3std3__45__cpo4cendE)
_ZN34_INTERNAL_c769e348_4_k_cu_d53376cd4cuda3std3__45__cpo4cendE:
	.zero		1
	.type		_ZN34_INTERNAL_c769e348_4_k_cu_d53376cd4cuda3std6ranges3__45__cpo4cendE,@object
	.size		_ZN34_INTERNAL_c769e348_4_k_cu_d53376cd4cuda3std6ranges3__45__cpo4cendE,(_ZN34_INTERNAL_c769e348_4_k_cu_d53376cd4cuda3std3__420unreachable_sentinelE - _ZN34_INTERNAL_c769e348_4_k_cu_d53376cd4cuda3std6ranges3__45__cpo4cendE)
_ZN34_INTERNAL_c769e348_4_k_cu_d53376cd4cuda3std6ranges3__45__cpo4cendE:
	.zero		1
	.type		_ZN34_INTERNAL_c769e348_4_k_cu_d53376cd4cuda3std3__420unreachable_sentinelE,@object
	.size		_ZN34_INTERNAL_c769e348_4_k_cu_d53376cd4cuda3std3__420unreachable_sentinelE,(_ZN34_INTERNAL_c769e348_4_k_cu_d53376cd4cuda3std6ranges3__45__cpo5ssizeE - _ZN34_INTERNAL_c769e348_4_k_cu_d53376cd4cuda3std3__420unreachable_sentinelE)
_ZN34_INTERNAL_c769e348_4_k_cu_d53376cd4cuda3std3__420unreachable_sentinelE:
	.zero		1
	.type		_ZN34_INTERNAL_c769e348_4_k_cu_d53376cd4cuda3std6ranges3__45__cpo5ssizeE,@object
	.size		_ZN34_INTERNAL_c769e348_4_k_cu_d53376cd4cuda3std6ranges3__45__cpo5ssizeE,(_ZN34_INTERNAL_c769e348_4_k_cu_d53376cd6thrust24THRUST_300001_SM_1000_NS12placeholders2_8E - _ZN34_INTERNAL_c769e348_4_k_cu_d53376cd4cuda3std6ranges3__45__cpo5ssizeE)
_ZN34_INTERNAL_c769e348_4_k_cu_d53376cd4cuda3std6ranges3__45__cpo5ssizeE:
	.zero		1
	.type		_ZN34_INTERNAL_c769e348_4_k_cu_d53376cd6thrust24THRUST_300001_SM_1000_NS12placeholders2_8E,@object
	.size		_ZN34_INTERNAL_c769e348_4_k_cu_d53376cd6thrust24THRUST_300001_SM_1000_NS12placeholders2_8E,(_ZN34_INTERNAL_c769e348_4_k_cu_d53376cd4cuda3std3__45__cpo5crendE - _ZN34_INTERNAL_c769e348_4_k_cu_d53376cd6thrust24THRUST_300001_SM_1000_NS12placeholders2_8E)
_ZN34_INTERNAL_c769e348_4_k_cu_d53376cd6thrust24THRUST_300001_SM_1000_NS12placeholders2_8E:
	.zero		1
	.type		_ZN34_INTERNAL_c769e348_4_k_cu_d53376cd4cuda3std3__45__cpo5crendE,@object
	.size		_ZN34_INTERNAL_c769e348_4_k_cu_d53376cd4cuda3std3__45__cpo5crendE,(_ZN34_INTERNAL_c769e348_4_k_cu_d53376cd4cuda3std6ranges3__45__cpo4prevE - _ZN34_INTERNAL_c769e348_4_k_cu_d53376cd4cuda3std3__45__cpo5crendE)
_ZN34_INTERNAL_c769e348_4_k_cu_d53376cd4cuda3std3__45__cpo5crendE:
	.zero		1
	.type		_ZN34_INTERNAL_c769e348_4_k_cu_d53376cd4cuda3std6ranges3__45__cpo4prevE,@object
	.size		_ZN34_INTERNAL_c769e348_4_k_cu_d53376cd4cuda3std6ranges3__45__cpo4prevE,(_ZN34_INTERNAL_c769e348_4_k_cu_d53376cd4cuda3std6ranges3__45__cpo9iter_moveE - _ZN34_INTERNAL_c769e348_4_k_cu_d53376cd4cuda3std6ranges3__45__cpo4prevE)
_ZN34_INTERNAL_c769e348_4_k_cu_d53376cd4cuda3std6ranges3__45__cpo4prevE:
	.zero		1
	.type		_ZN34_INTERNAL_c769e348_4_k_cu_d53376cd4cuda3std6ranges3__45__cpo9iter_moveE,@object
	.size		_ZN34_INTERNAL_c769e348_4_k_cu_d53376cd4cuda3std6ranges3__45__cpo9iter_moveE,(_ZN34_INTERNAL_c769e348_4_k_cu_d53376cd6thrust24THRUST_300001_SM_1000_NS6system6detail10sequential3seqE - _ZN34_INTERNAL_c769e348_4_k_cu_d53376cd4cuda3std6ranges3__45__cpo9iter_moveE)
_ZN34_INTERNAL_c769e348_4_k_cu_d53376cd4cuda3std6ranges3__45__cpo9iter_moveE:
	.zero		1
	.type		_ZN34_INTERNAL_c769e348_4_k_cu_d53376cd6thrust24THRUST_300001_SM_1000_NS6system6detail10sequential3seqE,@object
	.size		_ZN34_INTERNAL_c769e348_4_k_cu_d53376cd6thrust24THRUST_300001_SM_1000_NS6system6detail10sequential3seqE,(.L_40 - _ZN34_INTERNAL_c769e348_4_k_cu_d53376cd6thrust24THRUST_300001_SM_1000_NS6system6detail10sequential3seqE)
_ZN34_INTERNAL_c769e348_4_k_cu_d53376cd6thrust24THRUST_300001_SM_1000_NS6system6detail10sequential3seqE:
	.zero		1
.L_40:


//--------------------- .nv.constant0._ZN3cub18CUB_300001_SM_10006detail11EmptyKernelIvEEvv --------------------------
	.section	.nv.constant0._ZN3cub18CUB_300001_SM_10006detail11EmptyKernelIvEEvv,"a",@progbits
	.sectionflags	@""
	.align	4
.nv.constant0._ZN3cub18CUB_300001_SM_10006detail11EmptyKernelIvEEvv:
	.zero		896


//--------------------- .nv.constant0._Z19random_walks_kernelPiS_S_P17curandStateXORWOWiifi --------------------------
	.section	.nv.constant0._Z19random_walks_kernelPiS_S_P17curandStateXORWOWiifi,"a",@progbits
	.sectionflags	@""
	.align	4
.nv.constant0._Z19random_walks_kernelPiS_S_P17curandStateXORWOWiifi:
	.zero		944


//--------------------- .nv.constant0._Z8init_rngP17curandStateXORWOWmi --------------------------
	.section	.nv.constant0._Z8init_rngP17curandStateXORWOWmi,"a",@progbits
	.sectionflags	@""
	.align	4
.nv.constant0._Z8init_rngP17curandStateXORWOWmi:
	.zero		916


//--------------------- SYMBOLS --------------------------

	.type		.nv.reservedSmem.offset0,@object
	.size		.nv.reservedSmem.offset0,0x4
